	.headerflags	@"EF_CUDA_TEXMODE_UNIFIED EF_CUDA_64BIT_ADDRESS EF_CUDA_SM86 EF_CUDA_VIRTUAL_SM(EF_CUDA_SM86)"
	.elftype	@"ET_EXEC"


//--------------------- .nv.info                  --------------------------
	.section	.nv.info,"",@"SHT_CUDA_INFO"
	.align	4


	//----- nvinfo : EIATTR_REGCOUNT
	.align		4
        /*0000*/ 	.byte	0x04, 0x2f
        /*0002*/ 	.short	(.L_2 - .L_1)
	.align		4
.L_1:
        /*0004*/ 	.word	index@(triton_red_fused__to_copy_add_amax_amin_clamp_gelu_mul_reciprocal_17)
        /*0008*/ 	.word	0x0000006b


	//----- nvinfo : EIATTR_MIN_STACK_SIZE
	.align		4
.L_2:
        /*000c*/ 	.byte	0x04, 0x12
        /*000e*/ 	.short	(.L_4 - .L_3)
	.align		4
.L_3:
        /*0010*/ 	.word	index@(triton_red_fused__to_copy_add_amax_amin_clamp_gelu_mul_reciprocal_17)
        /*0014*/ 	.word	0x00000000


	//----- nvinfo : EIATTR_FRAME_SIZE
	.align		4
.L_4:
        /*0018*/ 	.byte	0x04, 0x11
        /*001a*/ 	.short	(.L_6 - .L_5)
	.align		4
.L_5:
        /*001c*/ 	.word	index@(triton_red_fused__to_copy_add_amax_amin_clamp_gelu_mul_reciprocal_17)
        /*0020*/ 	.word	0x00000000


	//----- nvinfo : EIATTR_MIN_STACK_SIZE
	.align		4
.L_6:
        /*0024*/ 	.byte	0x04, 0x12
        /*0026*/ 	.short	(.L_8 - .L_7)
	.align		4
.L_7:
        /*0028*/ 	.word	index@(triton_red_fused__to_copy_add_amax_amin_clamp_gelu_mul_reciprocal_17)
        /*002c*/ 	.word	0x00000000
.L_8:


//--------------------- .nv.info.triton_red_fused__to_copy_add_amax_amin_clamp_gelu_mul_reciprocal_17 --------------------------
	.section	.nv.info.triton_red_fused__to_copy_add_amax_amin_clamp_gelu_mul_reciprocal_17,"",@"SHT_CUDA_INFO"
	.sectionflags	@""
	.align	4


	//----- nvinfo : EIATTR_CUDA_API_VERSION
	.align		4
        /*0000*/ 	.byte	0x04, 0x37
        /*0002*/ 	.short	(.L_10 - .L_9)
.L_9:
        /*0004*/ 	.word	0x0000007c


	//----- nvinfo : EIATTR_SW2861232_WAR
	.align		4
.L_10:
        /*0008*/ 	.byte	0x01, 0x35
	.zero		2


	//----- nvinfo : EIATTR_PARAM_CBANK
	.align		4
        /*000c*/ 	.byte	0x04, 0x0a
        /*000e*/ 	.short	(.L_12 - .L_11)
	.align		4
.L_11:
        /*0010*/ 	.word	index@(.nv.constant0.triton_red_fused__to_copy_add_amax_amin_clamp_gelu_mul_reciprocal_17)
        /*0014*/ 	.short	0x0160
        /*0016*/ 	.short	0x0058


	//----- nvinfo : EIATTR_CBANK_PARAM_SIZE
	.align		4
.L_12:
        /*0018*/ 	.byte	0x03, 0x19
        /*001a*/ 	.short	0x0058


	//----- nvinfo : EIATTR_KPARAM_INFO
	.align		4
        /*001c*/ 	.byte	0x04, 0x17
        /*001e*/ 	.short	(.L_14 - .L_13)
.L_13:
        /*0020*/ 	.word	0x00000000
        /*0024*/ 	.short	0x000b
        /*0026*/ 	.short	0x0050
        /*0028*/ 	.byte	0x00, 0xf4, 0x21, 0x00


	//----- nvinfo : EIATTR_KPARAM_INFO
	.align		4
.L_14:
        /*002c*/ 	.byte	0x04, 0x17
        /*002e*/ 	.short	(.L_16 - .L_15)
.L_15:
        /*0030*/ 	.word	0x00000000
        /*0034*/ 	.short	0x000a
        /*0036*/ 	.short	0x004c
        /*0038*/ 	.byte	0x00, 0xf0, 0x11, 0x00


	//----- nvinfo : EIATTR_KPARAM_INFO
	.align		4
.L_16:
        /*003c*/ 	.byte	0x04, 0x17
        /*003e*/ 	.short	(.L_18 - .L_17)
.L_17:
        /*0040*/ 	.word	0x00000000
        /*0044*/ 	.short	0x0009
        /*0046*/ 	.short	0x0048
        /*0048*/ 	.byte	0x00, 0xf0, 0x11, 0x00


	//----- nvinfo : EIATTR_KPARAM_INFO
	.align		4
.L_18:
        /*004c*/ 	.byte	0x04, 0x17
        /*004e*/ 	.short	(.L_20 - .L_19)
.L_19:
        /*0050*/ 	.word	0x00000000
        /*0054*/ 	.short	0x0008
        /*0056*/ 	.short	0x0040
        /*0058*/ 	.byte	0x00, 0xf4, 0x21, 0x00


	//----- nvinfo : EIATTR_KPARAM_INFO
	.align		4
.L_20:
        /*005c*/ 	.byte	0x04, 0x17
        /*005e*/ 	.short	(.L_22 - .L_21)
.L_21:
        /*0060*/ 	.word	0x00000000
        /*0064*/ 	.short	0x0007
        /*0066*/ 	.short	0x0038
        /*0068*/ 	.byte	0x00, 0xf4, 0x21, 0x00


	//----- nvinfo : EIATTR_KPARAM_INFO
	.align		4
.L_22:
        /*006c*/ 	.byte	0x04, 0x17
        /*006e*/ 	.short	(.L_24 - .L_23)
.L_23:
        /*0070*/ 	.word	0x00000000
        /*0074*/ 	.short	0x0006
        /*0076*/ 	.short	0x0030
        /*0078*/ 	.byte	0x00, 0xf4, 0x21, 0x00


	//----- nvinfo : EIATTR_KPARAM_INFO
	.align		4
.L_24:
        /*007c*/ 	.byte	0x04, 0x17
        /*007e*/ 	.short	(.L_26 - .L_25)
.L_25:
        /*0080*/ 	.word	0x00000000
        /*0084*/ 	.short	0x0005
        /*0086*/ 	.short	0x0028
        /*0088*/ 	.byte	0x00, 0xf4, 0x21, 0x00


	//----- nvinfo : EIATTR_KPARAM_INFO
	.align		4
.L_26:
        /*008c*/ 	.byte	0x04, 0x17
        /*008e*/ 	.short	(.L_28 - .L_27)
.L_27:
        /*0090*/ 	.word	0x00000000
        /*0094*/ 	.short	0x0004
        /*0096*/ 	.short	0x0020
        /*0098*/ 	.byte	0x00, 0xf4, 0x21, 0x00


	//----- nvinfo : EIATTR_KPARAM_INFO
	.align		4
.L_28:
        /*009c*/ 	.byte	0x04, 0x17
        /*009e*/ 	.short	(.L_30 - .L_29)
.L_29:
        /*00a0*/ 	.word	0x00000000
        /*00a4*/ 	.short	0x0003
        /*00a6*/ 	.short	0x0018
        /*00a8*/ 	.byte	0x00, 0xf4, 0x21, 0x00


	//----- nvinfo : EIATTR_KPARAM_INFO
	.align		4
.L_30:
        /*00ac*/ 	.byte	0x04, 0x17
        /*00ae*/ 	.short	(.L_32 - .L_31)
.L_31:
        /*00b0*/ 	.word	0x00000000
        /*00b4*/ 	.short	0x0002
        /*00b6*/ 	.short	0x0010
        /*00b8*/ 	.byte	0x00, 0xf4, 0x21, 0x00


	//----- nvinfo : EIATTR_KPARAM_INFO
	.align		4
.L_32:
        /*00bc*/ 	.byte	0x04, 0x17
        /*00be*/ 	.short	(.L_34 - .L_33)
.L_33:
        /*00c0*/ 	.word	0x00000000
        /*00c4*/ 	.short	0x0001
        /*00c6*/ 	.short	0x0008
        /*00c8*/ 	.byte	0x00, 0xf4, 0x21, 0x00


	//----- nvinfo : EIATTR_KPARAM_INFO
	.align		4
.L_34:
        /*00cc*/ 	.byte	0x04, 0x17
        /*00ce*/ 	.short	(.L_36 - .L_35)
.L_35:
        /*00d0*/ 	.word	0x00000000
        /*00d4*/ 	.short	0x0000
        /*00d6*/ 	.short	0x0000
        /*00d8*/ 	.byte	0x00, 0xf4, 0x21, 0x00


	//----- nvinfo : EIATTR_MAXREG_COUNT
	.align		4
.L_36:
        /*00dc*/ 	.byte	0x03, 0x1b
        /*00de*/ 	.short	0x00ff


	//----- nvinfo : EIATTR_COOP_GROUP_MASK_REGIDS
	.align		4
        /*00e0*/ 	.byte	0x04, 0x29
        /*00e2*/ 	.short	(.L_38 - .L_37)


	//   ....[0]....
.L_37:
        /*00e4*/ 	.word	0xffffffff


	//   ....[1]....
        /*00e8*/ 	.word	0xffffffff


	//   ....[2]....
        /*00ec*/ 	.word	0xffffffff


	//   ....[3]....
        /*00f0*/ 	.word	0xffffffff


	//   ....[4]....
        /*00f4*/ 	.word	0xffffffff


	//   ....[5]....
        /*00f8*/ 	.word	0xffffffff


	//   ....[6]....
        /*00fc*/ 	.word	0xffffffff


	//   ....[7]....
        /*0100*/ 	.word	0xffffffff


	//   ....[8]....
        /*0104*/ 	.word	0xffffffff


	//   ....[9]....
        /*0108*/ 	.word	0xffffffff


	//   ....[10]....
        /*010c*/ 	.word	0xffffffff


	//   ....[11]....
        /*0110*/ 	.word	0xffffffff


	//   ....[12]....
        /*0114*/ 	.word	0xffffffff


	//   ....[13]....
        /*0118*/ 	.word	0xffffffff


	//   ....[14]....
        /*011c*/ 	.word	0xffffffff


	//   ....[15]....
        /*0120*/ 	.word	0xffffffff


	//----- nvinfo : EIATTR_COOP_GROUP_INSTR_OFFSETS
	.align		4
.L_38:
        /*0124*/ 	.byte	0x04, 0x28
        /*0126*/ 	.short	(.L_40 - .L_39)


	//   ....[0]....
.L_39:
        /*0128*/ 	.word	0x00003850


	//   ....[1]....
        /*012c*/ 	.word	0x000038f0


	//   ....[2]....
        /*0130*/ 	.word	0x00003990


	//   ....[3]....
        /*0134*/ 	.word	0x00003a60


	//   ....[4]....
        /*0138*/ 	.word	0x00003b10


	//   ....[5]....
        /*013c*/ 	.word	0x00003b50


	//   ....[6]....
        /*0140*/ 	.word	0x00003bc0


	//   ....[7]....
        /*0144*/ 	.word	0x00003c20


	//   ....[8]....
        /*0148*/ 	.word	0x00003c40


	//   ....[9]....
        /*014c*/ 	.word	0x00003cc0


	//   ....[10]....
        /*0150*/ 	.word	0x00003ce0


	//   ....[11]....
        /*0154*/ 	.word	0x00003d40


	//   ....[12]....
        /*0158*/ 	.word	0x00003d70


	//   ....[13]....
        /*015c*/ 	.word	0x00003e40


	//   ....[14]....
        /*0160*/ 	.word	0x00003eb0


	//   ....[15]....
        /*0164*/ 	.word	0x00003f00


	//----- nvinfo : EIATTR_EXIT_INSTR_OFFSETS
	.align		4
.L_40:
        /*0168*/ 	.byte	0x04, 0x1c
        /*016a*/ 	.short	(.L_42 - .L_41)


	//   ....[0]....
.L_41:
        /*016c*/ 	.word	0x00006a80


	//----- nvinfo : EIATTR_REQNTID
	.align		4
.L_42:
        /*0170*/ 	.byte	0x04, 0x10
        /*0172*/ 	.short	(.L_44 - .L_43)
.L_43:
        /*0174*/ 	.word	0x00000100
        /*0178*/ 	.word	0x00000001
        /*017c*/ 	.word	0x00000001


	//----- nvinfo : EIATTR_CRS_STACK_SIZE
	.align		4
.L_44:
        /*0180*/ 	.byte	0x04, 0x1e
        /*0182*/ 	.short	(.L_46 - .L_45)
.L_45:
        /*0184*/ 	.word	0x00000000
.L_46:


//--------------------- .nv.callgraph             --------------------------
	.section	.nv.callgraph,"",@"SHT_CUDA_CALLGRAPH"
	.align	4
	.sectionentsize	8
	.align		4
        /*0000*/ 	.word	0x00000000
	.align		4
        /*0004*/ 	.word	0xffffffff
	.align		4
        /*0008*/ 	.word	0x00000000
	.align		4
        /*000c*/ 	.word	0xfffffffe
	.align		4
        /*0010*/ 	.word	0x00000000
	.align		4
        /*0014*/ 	.word	0xfffffffd
	.align		4
        /*0018*/ 	.word	0x00000000
	.align		4
        /*001c*/ 	.word	0xfffffffc


//--------------------- .nv.rel.action            --------------------------
	.section	.nv.rel.action,"",@"SHT_CUDA_RELOCINFO"
	.align	8
	.sectionentsize	8
        /*0000*/ 	.byte	0x73, 0x00, 0x00, 0x00, 0x00, 0x00, 0x00, 0x00, 0x00, 0x00, 0x00, 0x11, 0x25, 0x00, 0x05, 0x36


//--------------------- .nv.constant4             --------------------------
	.section	.nv.constant4,"a",@progbits
	.align	8
	.align		8
.nv.constant4:
        /*0000*/ 	.dword	_$_str


//--------------------- .nv.constant0.triton_red_fused__to_copy_add_amax_amin_clamp_gelu_mul_reciprocal_17 --------------------------
	.section	.nv.constant0.triton_red_fused__to_copy_add_amax_amin_clamp_gelu_mul_reciprocal_17,"a",@progbits
	.sectionflags	@""
	.align	4
.nv.constant0.triton_red_fused__to_copy_add_amax_amin_clamp_gelu_mul_reciprocal_17:
	.zero		440


//--------------------- .text.triton_red_fused__to_copy_add_amax_amin_clamp_gelu_mul_reciprocal_17 --------------------------
	.section	.text.triton_red_fused__to_copy_add_amax_amin_clamp_gelu_mul_reciprocal_17,"ax",@progbits
	.sectionflags	@"SHF_BARRIERS=1"
	.sectioninfo	@"SHI_REGISTERS=107"
	.align	128
        .global         triton_red_fused__to_copy_add_amax_amin_clamp_gelu_mul_reciprocal_17
        .type           triton_red_fused__to_copy_add_amax_amin_clamp_gelu_mul_reciprocal_17,@function
        .size           triton_red_fused__to_copy_add_amax_amin_clamp_gelu_mul_reciprocal_17,(.L_x_94 - triton_red_fused__to_copy_add_amax_amin_clamp_gelu_mul_reciprocal_17)
        .other          triton_red_fused__to_copy_add_amax_amin_clamp_gelu_mul_reciprocal_17,@"STO_CUDA_ENTRY STV_DEFAULT"
triton_red_fused__to_copy_add_amax_amin_clamp_gelu_mul_reciprocal_17:
.text.triton_red_fused__to_copy_add_amax_amin_clamp_gelu_mul_reciprocal_17:
[----:B------:R-:W-:Y:S02]  /*0000*/  IMAD.MOV.U32 R1, RZ, RZ, c[0x0][0x28] ;  /* 0x00000a00ff017624 */ /* 0x000fe400078e00ff */
[----:B------:R-:W0:Y:S01]  /*0010*/  S2R R39, SR_CTAID.X ;  /* 0x0000000000277919 */ /* 0x000e220000002500 */
[----:B------:R-:W-:Y:S01]  /*0020*/  IMAD.MOV.U32 R4, RZ, RZ, 0x2 ;  /* 0x00000002ff047424 */ /* 0x000fe200078e00ff */
[----:B------:R-:W-:Y:S01]  /*0030*/  PRMT R0, RZ, 0x7610, R0 ;  /* 0x00007610ff007816 */ /* 0x000fe20000000000 */
[----:B------:R-:W-:Y:S01]  /*0040*/  ULDC.64 UR4, c[0x0][0x118] ;  /* 0x0000460000047ab9 */ /* 0x000fe20000000a00 */
[----:B------:R-:W-:Y:S02]  /*0050*/  PRMT R6, RZ, 0x7610, R6 ;  /* 0x00007610ff067816 */ /* 0x000fe40000000006 */
[C---:B0-----:R-:W-:Y:S01]  /*0060*/  ISETP.GE.AND P1, PT, R39.reuse, 0xe10, PT ;  /* 0x00000e102700780c */ /* 0x041fe20003f26270 */
[----:B------:R-:W-:-:S04]  /*0070*/  IMAD.WIDE R2, R39, R4, c[0x0][0x168] ;  /* 0x00005a0027027625 */ /* 0x000fc800078e0204 */
[----:B------:R-:W-:-:S08]  /*0080*/  IMAD.WIDE R4, R39, R4, c[0x0][0x170] ;  /* 0x00005c0027047625 */ /* 0x000fd000078e0204 */
[----:B------:R0:W2:Y:S04]  /*0090*/  @!P1 LDG.E.EL.U16 R0, [R2.64] ;  /* 0x0000000402009981 */ /* 0x0000a8000c2e1500 */
[----:B------:R-:W3:Y:S01]  /*00a0*/  @!P1 LDG.E.EL.U16 R6, [R4.64] ;  /* 0x0000000404069981 */ /* 0x000ee2000c2e1500 */
[----:B------:R-:W-:Y:S01]  /*00b0*/  IMAD R38, R39, 0x3000, RZ ;  /* 0x0000300027267824 */ /* 0x000fe200078e02ff */
[----:B------:R-:W-:Y:S01]  /*00c0*/  MOV R79, 0x7f800000 ;  /* 0x7f800000004f7802 */ /* 0x000fe20000000f00 */
[----:B------:R-:W-:Y:S01]  /*00d0*/  IMAD.MOV.U32 R82, RZ, RZ, -0x800000 ;  /* 0xff800000ff527424 */ /* 0x000fe200078e00ff */
[----:B------:R-:W1:Y:S01]  /*00e0*/  S2R R40, SR_TID.X ;  /* 0x0000000000287919 */ /* 0x000e620000002100 */
[----:B------:R-:W-:Y:S01]  /*00f0*/  MOV R43, 0xfffff000 ;  /* 0xfffff000002b7802 */ /* 0x000fe20000000f00 */
[----:B------:R-:W-:Y:S01]  /*0100*/  IMAD.MOV.U32 R42, RZ, RZ, -0x1 ;  /* 0xffffffffff2a7424 */ /* 0x000fe200078e00ff */
[----:B0-----:R-:W-:Y:S01]  /*0110*/  MOV R2, 0x20 ;  /* 0x0000002000027802 */ /* 0x001fe20000000f00 */
[----:B------:R-:W-:Y:S01]  /*0120*/  IMAD.MOV.U32 R81, RZ, RZ, -0x800000 ;  /* 0xff800000ff517424 */ /* 0x000fe200078e00ff */
[----:B------:R-:W-:Y:S01]  /*0130*/  MOV R80, 0x7f800000 ;  /* 0x7f80000000507802 */ /* 0x000fe20000000f00 */
[----:B------:R-:W-:Y:S01]  /*0140*/  IMAD.MOV.U32 R78, RZ, RZ, 0x7f800000 ;  /* 0x7f800000ff4e7424 */ /* 0x000fe200078e00ff */
[----:B------:R-:W-:Y:S01]  /*0150*/  MOV R50, 0x7f800000 ;  /* 0x7f80000000327802 */ /* 0x000fe20000000f00 */
[----:B------:R-:W-:Y:S01]  /*0160*/  IMAD.MOV.U32 R52, RZ, RZ, 0x7f800000 ;  /* 0x7f800000ff347424 */ /* 0x000fe200078e00ff */
[----:B------:R-:W-:Y:S01]  /*0170*/  MOV R51, 0x7f800000 ;  /* 0x7f80000000337802 */ /* 0x000fe20000000f00 */
[----:B------:R-:W-:Y:S01]  /*0180*/  IMAD.MOV.U32 R54, RZ, RZ, 0x7f800000 ;  /* 0x7f800000ff367424 */ /* 0x000fe200078e00ff */
[----:B------:R-:W-:Y:S01]  /*0190*/  MOV R53, 0x7f800000 ;  /* 0x7f80000000357802 */ /* 0x000fe20000000f00 */
[----:B------:R-:W-:Y:S01]  /*01a0*/  IMAD.MOV.U32 R56, RZ, RZ, 0x7f800000 ;  /* 0x7f800000ff387424 */ /* 0x000fe200078e00ff */
[----:B------:R-:W-:Y:S01]  /*01b0*/  MOV R55, 0x7f800000 ;  /* 0x7f80000000377802 */ /* 0x000fe20000000f00 */
[----:B------:R-:W-:Y:S01]  /*01c0*/  IMAD.MOV.U32 R58, RZ, RZ, -0x800000 ;  /* 0xff800000ff3a7424 */ /* 0x000fe200078e00ff */
        /* <DEDUP_REMOVED lines=9> */
[C---:B-1----:R-:W-:Y:S01]  /*0260*/  IMAD.SHL.U32 R48, R40.reuse, 0x4, RZ ;  /* 0x0000000428307824 */ /* 0x042fe200078e00ff */
[C---:B------:R-:W-:Y:S01]  /*0270*/  SHF.L.U32 R45, R40.reuse, 0x4, RZ ;  /* 0x00000004282d7819 */ /* 0x040fe200000006ff */
[----:B------:R-:W-:Y:S01]  /*0280*/  IMAD.MOV.U32 R68, RZ, RZ, -0x800000 ;  /* 0xff800000ff447424 */ /* 0x000fe200078e00ff */
[----:B------:R-:W-:Y:S01]  /*0290*/  LOP3.LUT R41, R40, 0xff, RZ, 0xc0, !PT ;  /* 0x000000ff28297812 */ /* 0x000fe200078ec0ff */
[----:B------:R-:W-:Y:S01]  /*02a0*/  IMAD.MOV.U32 R74, RZ, RZ, -0x800000 ;  /* 0xff800000ff4a7424 */ /* 0x000fe200078e00ff */
[----:B------:R-:W-:Y:S01]  /*02b0*/  LOP3.LUT R45, R45, 0xff0, RZ, 0xc0, !PT ;  /* 0x00000ff02d2d7812 */ /* 0x000fe200078ec0ff */
[----:B------:R-:W-:Y:S01]  /*02c0*/  IMAD.MOV.U32 R70, RZ, RZ, 0x7f800000 ;  /* 0x7f800000ff467424 */ /* 0x000fe200078e00ff */
[----:B------:R-:W-:Y:S01]  /*02d0*/  LOP3.LUT R47, R48, 0x3fc, RZ, 0xc0, !PT ;  /* 0x000003fc302f7812 */ /* 0x000fe200078ec0ff */
[----:B------:R-:W-:Y:S01]  /*02e0*/  IMAD.WIDE.U32 R36, R41, R2, c[0x0][0x180] ;  /* 0x0000600029247625 */ /* 0x000fe200078e0002 */
[----:B------:R-:W-:-:S02]  /*02f0*/  LOP3.LUT R48, R38, 0x3fc, R48, 0xf8, !PT ;  /* 0x000003fc26307812 */ /* 0x000fc400078ef830 */
[----:B------:R-:W-:Y:S01]  /*0300*/  MOV R67, 0xff800000 ;  /* 0xff80000000437802 */ /* 0x000fe20000000f00 */
[----:B------:R-:W-:Y:S01]  /*0310*/  IMAD.WIDE.U32 R2, R41, R2, c[0x0][0x178] ;  /* 0x00005e0029027625 */ /* 0x000fe200078e0002 */
[----:B------:R-:W-:Y:S02]  /*0320*/  MOV R69, 0xff800000 ;  /* 0xff80000000457802 */ /* 0x000fe40000000f00 */
[----:B------:R-:W-:Y:S01]  /*0330*/  MOV R75, 0x7f800000 ;  /* 0x7f800000004b7802 */ /* 0x000fe20000000f00 */
[----:B------:R-:W-:Y:S01]  /*0340*/  IMAD.MOV.U32 R72, RZ, RZ, 0x7f800000 ;  /* 0x7f800000ff487424 */ /* 0x000fe200078e00ff */
[----:B------:R-:W-:Y:S01]  /*0350*/  MOV R71, 0x7f800000 ;  /* 0x7f80000000477802 */ /* 0x000fe20000000f00 */
[----:B------:R-:W-:Y:S01]  /*0360*/  IMAD.MOV.U32 R77, RZ, RZ, 0x7f800000 ;  /* 0x7f800000ff4d7424 */ /* 0x000fe200078e00ff */
[----:B------:R-:W-:Y:S02]  /*0370*/  MOV R73, 0x7f800000 ;  /* 0x7f80000000497802 */ /* 0x000fe40000000f00 */
[----:B------:R-:W-:-:S02]  /*0380*/  SHF.R.S32.HI R46, RZ, 0x1f, R39 ;  /* 0x0000001fff2e7819 */ /* 0x000fc40000011427 */
[----:B------:R-:W-:Y:S02]  /*0390*/  LOP3.LUT R38, R38, R45, RZ, 0xfc, !PT ;  /* 0x0000002d26267212 */ /* 0x000fe400078efcff */
[----:B--2---:R-:W-:-:S04]  /*03a0*/  SHF.L.U32 R7, R0, 0x10, RZ ;  /* 0x0000001000077819 */ /* 0x004fc800000006ff */
[----:B------:R-:W-:Y:S01]  /*03b0*/  FSETP.GE.AND P0, PT, R7, RZ, PT ;  /* 0x000000ff0700720b */ /* 0x000fe20003f06000 */
[----:B---3--:R-:W-:-:S03]  /*03c0*/  IMAD.U32 R7, R6, 0x10000, RZ ;  /* 0x0001000006077824 */ /* 0x008fc600078e00ff */
[----:B------:R-:W-:Y:S02]  /*03d0*/  SEL R0, R0, RZ, !P0 ;  /* 0x000000ff00007207 */ /* 0x000fe40004000000 */
[----:B------:R-:W-:-:S03]  /*03e0*/  FSETP.GTU.AND P0, PT, R7, RZ, PT ;  /* 0x000000ff0700720b */ /* 0x000fc60003f0c000 */
[----:B------:R-:W-:Y:S01]  /*03f0*/  IMAD.U32 R0, R0, 0x10000, RZ ;  /* 0x0001000000007824 */ /* 0x000fe200078e00ff */
[----:B------:R-:W-:-:S03]  /*0400*/  SEL R6, R6, RZ, P0 ;  /* 0x000000ff06067207 */ /* 0x000fc60000000000 */
[----:B------:R-:W-:Y:S02]  /*0410*/  FADD R0, RZ, -R0 ;  /* 0x80000000ff007221 */ /* 0x000fe40000000000 */
[----:B------:R-:W-:-:S03]  /*0420*/  IMAD.U32 R5, R6, 0x10000, RZ ;  /* 0x0001000006057824 */ /* 0x000fc600078e00ff */
[C---:B------:R-:W-:Y:S02]  /*0430*/  FSETP.NAN.AND P2, PT, R0.reuse, R0, PT ;  /* 0x000000000000720b */ /* 0x040fe40003f48000 */
[----:B------:R-:W-:-:S11]  /*0440*/  FSETP.GT.AND P0, PT, R0, R5, PT ;  /* 0x000000050000720b */ /* 0x000fd60003f04000 */
[----:B------:R-:W-:-:S05]  /*0450*/  @!P2 FSEL R0, R0, R5, P0 ;  /* 0x000000050000a208 */ /* 0x000fca0000000000 */
[----:B------:R-:W-:-:S05]  /*0460*/  FMUL R44, R0, 0.0078740157186985015869 ;  /* 0x3c010204002c7820 */ /* 0x000fca0000400000 */
[C---:B------:R-:W-:Y:S02]  /*0470*/  FSETP.GT.AND P0, PT, R44.reuse, 9.9999997473787516356e-06, PT ;  /* 0x3727c5ac2c00780b */ /* 0x040fe40003f04000 */
[----:B------:R-:W-:-:S11]  /*0480*/  FSETP.NAN.AND P2, PT, R44, R44, PT ;  /* 0x0000002c2c00720b */ /* 0x000fd60003f48000 */
[----:B------:R-:W-:Y:S02]  /*0490*/  @!P0 FSEL R44, R44, 9.9999997473787516356e-06, P2 ;  /* 0x3727c5ac2c2c8808 */ /* 0x000fe40001000000 */
.L_x_46:
[----:B------:R-:W-:Y:S01]  /*04a0*/  IADD3 R86, R38, R43, RZ ;  /* 0x0000002b26567210 */ /* 0x000fe20007ffe0ff */
[----:B------:R-:W-:Y:S01]  /*04b0*/  IMAD.MOV.U32 R49, RZ, RZ, 0x4 ;  /* 0x00000004ff317424 */ /* 0x000fe200078e00ff */
[----:B------:R-:W-:Y:S01]  /*04c0*/  CS2R R4, SRZ ;  /* 0x0000000000047805 */ /* 0x000fe2000001ff00 */
[----:B------:R-:W-:Y:S01]  /*04d0*/  CS2R R6, SRZ ;  /* 0x0000000000067805 */ /* 0x000fe2000001ff00 */
[----:B------:R-:W-:Y:S01]  /*04e0*/  IADD3 R12, R86, 0x1000, RZ ;  /* 0x00001000560c7810 */ /* 0x000fe20007ffe0ff */
[----:B------:R-:W2:Y:S04]  /*04f0*/  LDG.E.EL.128 R28, [R2.64] ;  /* 0x00000004021c7981 */ /* 0x000ea8000c2e1d00 */
[-C--:B------:R-:W-:Y:S01]  /*0500*/  IMAD.WIDE R12, R12, R49.reuse, c[0x0][0x160] ;  /* 0x000058000c0c7625 */ /* 0x080fe200078e0231 */
[----:B------:R-:W3:Y:S04]  /*0510*/  LDG.E.EL.128 R8, [R36.64] ;  /* 0x0000000424087981 */ /* 0x000ee8000c2e1d00 */
[----:B------:R0:W4:Y:S01]  /*0520*/  @!P1 LDG.E.EF.128 R4, [R12.64] ;  /* 0x000000040c049981 */ /* 0x000122000c0e1d00 */
[----:B------:R-:W-:Y:S01]  /*0530*/  IADD3 R16, R86, 0x1004, RZ ;  /* 0x0000100456107810 */ /* 0x000fe20007ffe0ff */
[----:B------:R-:W-:Y:S01]  /*0540*/  CS2R R32, SRZ ;  /* 0x0000000000207805 */ /* 0x000fe2000001ff00 */
[----:B------:R-:W-:Y:S01]  /*0550*/  CS2R R34, SRZ ;  /* 0x0000000000227805 */ /* 0x000fe2000001ff00 */
[----:B------:R1:W5:Y:S02]  /*0560*/  LDG.E.EL.128 R20, [R36.64+0x10] ;  /* 0x0000100424147981 */ /* 0x000364000c2e1d00 */
[----:B------:R-:W-:-:S05]  /*0570*/  IMAD.WIDE R16, R16, R49, c[0x0][0x160] ;  /* 0x0000580010107625 */ /* 0x000fca00078e0231 */
[----:B------:R0:W2:Y:S04]  /*0580*/  @!P1 LDG.E.EF.128 R32, [R16.64] ;  /* 0x0000000410209981 */ /* 0x0000a8000c0e1d00 */
[----:B0-----:R1:W5:Y:S01]  /*0590*/  LDG.E.EL.128 R16, [R2.64+0x10] ;  /* 0x0000100402107981 */ /* 0x001362000c2e1d00 */
[C---:B------:R-:W-:Y:S02]  /*05a0*/  IADD3 R84, R86.reuse, 0x1008, RZ ;  /* 0x0000100856547810 */ /* 0x040fe40007ffe0ff */
[----:B------:R-:W-:Y:S01]  /*05b0*/  IADD3 R86, R86, 0x100c, RZ ;  /* 0x0000100c56567810 */ /* 0x000fe20007ffe0ff */
[----:B------:R-:W-:Y:S01]  /*05c0*/  CS2R R12, SRZ ;  /* 0x00000000000c7805 */ /* 0x000fe2000001ff00 */
[----:B------:R-:W-:-:S03]  /*05d0*/  CS2R R14, SRZ ;  /* 0x00000000000e7805 */ /* 0x000fc6000001ff00 */
[----:B------:R-:W-:-:S05]  /*05e0*/  IMAD.WIDE R86, R86, R49, c[0x0][0x160] ;  /* 0x0000580056567625 */ /* 0x000fca00078e0231 */
[----:B------:R0:W5:Y:S01]  /*05f0*/  @!P1 LDG.E.EF.128 R12, [R86.64] ;  /* 0x00000004560c9981 */ /* 0x000162000c0e1d00 */
[----:B------:R-:W-:Y:S01]  /*0600*/  CS2R R24, SRZ ;  /* 0x0000000000187805 */ /* 0x000fe2000001ff00 */
[----:B------:R-:W-:Y:S01]  /*0610*/  CS2R R26, SRZ ;  /* 0x00000000001a7805 */ /* 0x000fe2000001ff00 */
[----:B------:R-:W-:-:S05]  /*0620*/  IMAD.WIDE R84, R84, R49, c[0x0][0x160] ;  /* 0x0000580054547625 */ /* 0x000fca00078e0231 */
[----:B------:R0:W5:Y:S01]  /*0630*/  @!P1 LDG.E.EF.128 R24, [R84.64] ;  /* 0x0000000454189981 */ /* 0x000162000c0e1d00 */
[----:B------:R-:W-:Y:S01]  /*0640*/  BSSY B0, `(.L_x_0) ;  /* 0x0000062000007945 */ /* 0x000fe20003800000 */
[----:B----4-:R-:W-:Y:S01]  /*0650*/  I2FP.F32.S32 R89, R4 ;  /* 0x0000000400597245 */ /* 0x010fe20000201400 */
[----:B---3--:R-:W-:Y:S01]  /*0660*/  IMAD.U32 R83, R8, 0x10000, RZ ;  /* 0x0001000008537824 */ /* 0x008fe200078e00ff */
[----:B--2---:R-:W-:-:S03]  /*0670*/  SHF.L.U32 R4, R28, 0x10, RZ ;  /* 0x000000101c047819 */ /* 0x004fc600000006ff */
[----:B------:R-:W-:-:S04]  /*0680*/  FMUL R89, R44, R89 ;  /* 0x000000592c597220 */ /* 0x000fc80000400000 */
[----:B------:R-:W-:-:S04]  /*0690*/  FFMA R4, R4, R89, R83 ;  /* 0x0000005904047223 */ /* 0x000fc80000000053 */
[----:B------:R-:W-:-:S04]  /*06a0*/  FMUL R83, R4, R4 ;  /* 0x0000000404537220 */ /* 0x000fc80000400000 */
[----:B------:R-:W-:-:S04]  /*06b0*/  FMUL R83, R4, R83 ;  /* 0x0000005304537220 */ /* 0x000fc80000400000 */
[----:B------:R-:W-:-:S04]  /*06c0*/  FFMA R83, R83, 0.044714998453855514526, R4 ;  /* 0x3d37271353537823 */ /* 0x000fc80000000004 */
[----:B0-----:R-:W-:-:S04]  /*06d0*/  FMUL R86, R83, 0.79788458347320556641 ;  /* 0x3f4c422a53567820 */ /* 0x001fc80000400000 */
[----:B------:R-:W-:-:S05]  /*06e0*/  FADD.FTZ R87, |R86|, -RZ ;  /* 0x800000ff56577221 */ /* 0x000fca0000010200 */
[----:B------:R-:W-:-:S13]  /*06f0*/  FSETP.GE.AND P2, PT, R87, 0.60000002384185791016, PT ;  /* 0x3f19999a5700780b */ /* 0x000fda0003f46000 */
[----:B------:R-:W-:-:S06]  /*0700*/  @P2 FMUL R76, R87, 2.8853900432586669922 ;  /* 0x4038aa3b574c2820 */ /* 0x000fcc0000400000 */
[----:B------:R-:W0:Y:S01]  /*0710*/  @P2 MUFU.EX2 R76, R76 ;  /* 0x0000004c004c2308 */ /* 0x000e220000000800 */
[----:B------:R-:W-:Y:S01]  /*0720*/  @!P2 MOV R83, 0x3c80f082 ;  /* 0x3c80f0820053a802 */ /* 0x000fe20000000f00 */
[----:B------:R-:W-:-:S04]  /*0730*/  @!P2 FMUL R0, R86, R86 ;  /* 0x000000565600a220 */ /* 0x000fc80000400000 */
[----:B------:R-:W-:Y:S01]  /*0740*/  @!P2 FFMA.FTZ R83, R0, R83, -0.052303962409496307373 ;  /* 0xbd563cae0053a423 */ /* 0x000fe20000010053 */
[----:B0-----:R-:W-:-:S06]  /*0750*/  @P2 FADD R84, R76, 1 ;  /* 0x3f8000004c542421 */ /* 0x001fcc0000000000 */
[----:B------:R-:W0:Y:S01]  /*0760*/  @P2 MUFU.RCP R84, R84 ;  /* 0x0000005400542308 */ /* 0x000e220000001000 */
[C---:B------:R-:W-:Y:S01]  /*0770*/  @!P2 FFMA.FTZ R83, R0.reuse, R83, 0.1331529766321182251 ;  /* 0x3e0859410053a423 */ /* 0x040fe20000010053 */
[----:B------:R-:W-:Y:S01]  /*0780*/  @P2 IMAD.MOV.U32 R85, RZ, RZ, 0x3f800000 ;  /* 0x3f800000ff552424 */ /* 0x000fe200078e00ff */
[----:B------:R-:W-:Y:S02]  /*0790*/  @P2 FSETP.GE.AND P0, PT, R87, 9.010913848876953125, PT ;  /* 0x41102cb45700280b */ /* 0x000fe40003f06000 */
[----:B------:R-:W-:Y:S01]  /*07a0*/  @!P2 FFMA.FTZ R83, R0, R83, -0.33332768082618713379 ;  /* 0xbeaaa9ed0053a423 */ /* 0x000fe20000010053 */
[----:B------:R-:W-:Y:S02]  /*07b0*/  PRMT R28, R28, 0x7632, R28 ;  /* 0x000076321c1c7816 */ /* 0x000fe4000000001c */
[----:B------:R-:W-:Y:S02]  /*07c0*/  PRMT R8, R8, 0x7632, R8 ;  /* 0x0000763208087816 */ /* 0x000fe40000000008 */
[----:B------:R-:W-:Y:S01]  /*07d0*/  I2FP.F32.S32 R87, R5 ;  /* 0x0000000500577245 */ /* 0x000fe20000201400 */
[----:B------:R-:W-:Y:S01]  /*07e0*/  @!P2 FFMA.FTZ R83, R0, R83, RZ ;  /* 0x000000530053a223 */ /* 0x000fe200000100ff */
[----:B------:R-:W-:-:S02]  /*07f0*/  I2FP.F32.S32 R89, R7 ;  /* 0x0000000700597245 */ /* 0x000fc40000201400 */
[----:B------:R-:W-:Y:S01]  /*0800*/  PRMT R0, R29, 0x7632, R0 ;  /* 0x000076321d007816 */ /* 0x000fe20000000000 */
[----:B0-----:R-:W-:Y:S01]  /*0810*/  @P2 FFMA.FTZ R85, R84, -2, R85 ;  /* 0xc000000054552823 */ /* 0x001fe20000010055 */
[----:B------:R-:W-:Y:S01]  /*0820*/  PRMT R7, R9, 0x7632, R7 ;  /* 0x0000763209077816 */ /* 0x000fe20000000007 */
[----:B------:R-:W-:Y:S01]  /*0830*/  IMAD.U32 R8, R8, 0x10000, RZ ;  /* 0x0001000008087824 */ /* 0x000fe200078e00ff */
[----:B------:R-:W-:Y:S01]  /*0840*/  SHF.L.U32 R5, R28, 0x10, RZ ;  /* 0x000000101c057819 */ /* 0x000fe200000006ff */
[C---:B------:R-:W-:Y:S01]  /*0850*/  FMUL R87, R44.reuse, R87 ;  /* 0x000000572c577220 */ /* 0x040fe20000400000 */
[----:B------:R-:W-:Y:S01]  /*0860*/  @P2 FSEL R85, R85, 1, !P0 ;  /* 0x3f80000055552808 */ /* 0x000fe20004000000 */
[----:B------:R-:W-:Y:S01]  /*0870*/  FMUL R89, R44, R89 ;  /* 0x000000592c597220 */ /* 0x000fe20000400000 */
[----:B------:R-:W-:Y:S02]  /*0880*/  SHF.L.U32 R0, R0, 0x10, RZ ;  /* 0x0000001000007819 */ /* 0x000fe400000006ff */
[----:B------:R-:W-:Y:S01]  /*0890*/  SHF.L.U32 R7, R7, 0x10, RZ ;  /* 0x0000001007077819 */ /* 0x000fe200000006ff */
[----:B------:R-:W-:Y:S01]  /*08a0*/  FFMA R5, R5, R87, R8 ;  /* 0x0000005705057223 */ /* 0x000fe20000000008 */
[--C-:B------:R-:W-:Y:S01]  /*08b0*/  @P2 LOP3.LUT R76, R85, 0x80000000, R86.reuse, 0xf8, !PT ;  /* 0x80000000554c2812 */ /* 0x100fe200078ef856 */
[----:B------:R-:W-:Y:S01]  /*08c0*/  @!P2 FFMA.FTZ R76, R86, R83, R86 ;  /* 0x00000053564ca223 */ /* 0x000fe20000010056 */
[----:B------:R-:W-:Y:S01]  /*08d0*/  I2FP.F32.S32 R85, R6 ;  /* 0x0000000600557245 */ /* 0x000fe20000201400 */
[----:B------:R-:W-:Y:S01]  /*08e0*/  FFMA R7, R0, R89, R7 ;  /* 0x0000005900077223 */ /* 0x000fe20000000007 */
[----:B------:R-:W-:Y:S01]  /*08f0*/  PRMT R8, R30, 0x7632, R8 ;  /* 0x000076321e087816 */ /* 0x000fe20000000008 */
[----:B------:R-:W-:Y:S01]  /*0900*/  FMUL R0, R5, R5 ;  /* 0x0000000505007220 */ /* 0x000fe20000400000 */
[----:B------:R-:W-:-:S02]  /*0910*/  PRMT R28, R10, 0x7632, R28 ;  /* 0x000076320a1c7816 */ /* 0x000fc4000000001c */
[----:B------:R-:W-:Y:S02]  /*0920*/  I2FP.F32.S32 R83, R33 ;  /* 0x0000002100537245 */ /* 0x000fe40000201400 */
[----:B------:R-:W-:Y:S01]  /*0930*/  I2FP.F32.S32 R87, R32 ;  /* 0x0000002000577245 */ /* 0x000fe20000201400 */
[----:B------:R-:W-:Y:S01]  /*0940*/  FMUL R85, R44, R85 ;  /* 0x000000552c557220 */ /* 0x000fe20000400000 */
[----:B------:R-:W-:Y:S01]  /*0950*/  SHF.L.U32 R6, R29, 0x10, RZ ;  /* 0x000000101d067819 */ /* 0x000fe200000006ff */
[----:B------:R-:W-:Y:S01]  /*0960*/  FMUL R0, R5, R0 ;  /* 0x0000000005007220 */ /* 0x000fe20000400000 */
[----:B------:R-:W-:Y:S01]  /*0970*/  SHF.L.U32 R9, R9, 0x10, RZ ;  /* 0x0000001009097819 */ /* 0x000fe200000006ff */
[----:B------:R-:W-:Y:S01]  /*0980*/  IMAD.U32 R8, R8, 0x10000, RZ ;  /* 0x0001000008087824 */ /* 0x000fe200078e00ff */
[----:B------:R-:W-:Y:S01]  /*0990*/  FMUL R83, R44, R83 ;  /* 0x000000532c537220 */ /* 0x000fe20000400000 */
[----:B------:R-:W-:Y:S01]  /*09a0*/  IMAD.U32 R33, R28, 0x10000, RZ ;  /* 0x000100001c217824 */ /* 0x000fe200078e00ff */
[----:B------:R-:W-:Y:S01]  /*09b0*/  FMUL R87, R44, R87 ;  /* 0x000000572c577220 */ /* 0x000fe20000400000 */
[----:B------:R-:W-:-:S02]  /*09c0*/  IMAD.U32 R30, R30, 0x10000, RZ ;  /* 0x000100001e1e7824 */ /* 0x000fc400078e00ff */
[----:B------:R-:W-:Y:S01]  /*09d0*/  IMAD.U32 R29, R10, 0x10000, RZ ;  /* 0x000100000a1d7824 */ /* 0x000fe200078e00ff */
[----:B------:R-:W-:Y:S01]  /*09e0*/  FFMA R6, R6, R85, R9 ;  /* 0x0000005506067223 */ /* 0x000fe20000000009 */
[----:B------:R-:W-:Y:S01]  /*09f0*/  FFMA R0, R0, 0.044714998453855514526, R5 ;  /* 0x3d37271300007823 */ /* 0x000fe20000000005 */
[----:B------:R-:W-:Y:S01]  /*0a00*/  FFMA R9, R8, R83, R33 ;  /* 0x0000005308097223 */ /* 0x000fe20000000021 */
[----:B------:R-:W-:Y:S01]  /*0a10*/  FFMA R8, R30, R87, R29 ;  /* 0x000000571e087223 */ /* 0x000fe2000000001d */
[----:B------:R-:W-:Y:S01]  /*0a20*/  IMAD.MOV.U32 R29, RZ, RZ, R82 ;  /* 0x000000ffff1d7224 */ /* 0x000fe200078e0052 */
[----:B------:R-:W-:-:S04]  /*0a30*/  FMUL R82, R0, 0.79788458347320556641 ;  /* 0x3f4c422a00527820 */ /* 0x000fc80000400000 */
[----:B------:R-:W-:-:S05]  /*0a40*/  FADD.FTZ R84, |R82|, -RZ ;  /* 0x800000ff52547221 */ /* 0x000fca0000010200 */
[----:B------:R-:W-:Y:S01]  /*0a50*/  FSETP.GE.AND P0, PT, R84, 0.60000002384185791016, PT ;  /* 0x3f19999a5400780b */ /* 0x000fe20003f06000 */
[----:B------:R-:W-:Y:S01]  /*0a60*/  IMAD.MOV.U32 R32, RZ, RZ, R81 ;  /* 0x000000ffff207224 */ /* 0x000fe200078e0051 */
[C---:B------:R-:W-:Y:S01]  /*0a70*/  FMUL R81, R6.reuse, R6 ;  /* 0x0000000606517220 */ /* 0x040fe20000400000 */
[----:B------:R-:W-:Y:S01]  /*0a80*/  MOV R28, R79 ;  /* 0x0000004f001c7202 */ /* 0x000fe20000000f00 */
[C---:B------:R-:W-:Y:S01]  /*0a90*/  FMUL R0, R7.reuse, R7 ;  /* 0x0000000707007220 */ /* 0x040fe20000400000 */
[----:B------:R-:W-:Y:S01]  /*0aa0*/  I2FP.F32.S32 R79, R34 ;  /* 0x00000022004f7245 */ /* 0x000fe20000201400 */
[----:B------:R-:W-:Y:S01]  /*0ab0*/  FMUL R81, R6, R81 ;  /* 0x0000005106517220 */ /* 0x000fe20000400000 */
[----:B------:R-:W-:Y:S01]  /*0ac0*/  MOV R33, R50 ;  /* 0x0000003200217202 */ /* 0x000fe20000000f00 */
[----:B------:R-:W-:Y:S01]  /*0ad0*/  IMAD.MOV.U32 R50, RZ, RZ, R78 ;  /* 0x000000ffff327224 */ /* 0x000fe200078e004e */
[----:B------:R-:W-:Y:S01]  /*0ae0*/  MOV R30, R80 ;  /* 0x00000050001e7202 */ /* 0x000fe20000000f00 */
[----:B------:R-:W-:Y:S01]  /*0af0*/  FMUL R78, R44, R79 ;  /* 0x0000004f2c4e7220 */ /* 0x000fe20000400000 */
[----:B------:R-:W-:Y:S01]  /*0b00*/  MOV R34, R77 ;  /* 0x0000004d00227202 */ /* 0x000fe20000000f00 */
[----:B------:R-:W-:Y:S01]  /*0b10*/  FMUL R83, R8, R8 ;  /* 0x0000000808537220 */ /* 0x000fe20000400000 */
[----:B------:R-:W-:Y:S01]  /*0b20*/  FMUL R80, R7, R0 ;  /* 0x0000000007507220 */ /* 0x000fe20000400000 */
[----:B------:R-:W-:Y:S01]  /*0b30*/  FFMA R81, R81, 0.044714998453855514526, R6 ;  /* 0x3d37271351517823 */ /* 0x000fe20000000006 */
[----:B------:R-:W-:Y:S05]  /*0b40*/  @!P0 BRA `(.L_x_1) ;  /* 0x000000a000008947 */ /* 0x000fea0003800000 */
[C---:B-1----:R-:W-:Y:S01]  /*0b50*/  FMUL R0, R84.reuse, 2.8853900432586669922 ;  /* 0x4038aa3b54007820 */ /* 0x042fe20000400000 */
[----:B------:R-:W-:Y:S01]  /*0b60*/  IMAD.MOV.U32 R77, RZ, RZ, 0x3f800000 ;  /* 0x3f800000ff4d7424 */ /* 0x000fe200078e00ff */
[----:B------:R-:W-:-:S04]  /*0b70*/  FSETP.GE.AND P0, PT, R84, 9.010913848876953125, PT ;  /* 0x41102cb45400780b */ /* 0x000fc80003f06000 */
[----:B------:R-:W0:Y:S02]  /*0b80*/  MUFU.EX2 R0, R0 ;  /* 0x0000000000007308 */ /* 0x000e240000000800 */
[----:B0-----:R-:W-:-:S06]  /*0b90*/  FADD R10, R0, 1 ;  /* 0x3f800000000a7421 */ /* 0x001fcc0000000000 */
[----:B------:R-:W0:Y:S02]  /*0ba0*/  MUFU.RCP R10, R10 ;  /* 0x0000000a000a7308 */ /* 0x000e240000001000 */
[----:B0-----:R-:W-:-:S05]  /*0bb0*/  FFMA.FTZ R77, R10, -2, R77 ;  /* 0xc00000000a4d7823 */ /* 0x001fca000001004d */
[----:B------:R-:W-:-:S04]  /*0bc0*/  FSEL R77, R77, 1, !P0 ;  /* 0x3f8000004d4d7808 */ /* 0x000fc80004000000 */
[----:B------:R-:W-:Y:S01]  /*0bd0*/  LOP3.LUT R77, R77, 0x80000000, R82, 0xf8, !PT ;  /* 0x800000004d4d7812 */ /* 0x000fe200078ef852 */
[----:B------:R-:W-:Y:S05]  /*0be0*/  BRA `(.L_x_2) ;  /* 0x0000007000007947 */ /* 0x000fea0003800000 */
.L_x_1:
[----:B-1----:R-:W-:Y:S01]  /*0bf0*/  MOV R0, 0x3c80f082 ;  /* 0x3c80f08200007802 */ /* 0x002fe20000000f00 */
[----:B------:R-:W-:-:S04]  /*0c00*/  FMUL R77, R82, R82 ;  /* 0x00000052524d7220 */ /* 0x000fc80000400000 */
[----:B------:R-:W-:-:S04]  /*0c10*/  FFMA.FTZ R0, R77, R0, -0.052303962409496307373 ;  /* 0xbd563cae4d007423 */ /* 0x000fc80000010000 */
[----:B------:R-:W-:-:S04]  /*0c20*/  FFMA.FTZ R0, R77, R0, 0.1331529766321182251 ;  /* 0x3e0859414d007423 */ /* 0x000fc80000010000 */
[----:B------:R-:W-:-:S04]  /*0c30*/  FFMA.FTZ R0, R77, R0, -0.33332768082618713379 ;  /* 0xbeaaa9ed4d007423 */ /* 0x000fc80000010000 */
[----:B------:R-:W-:-:S04]  /*0c40*/  FFMA.FTZ R0, R77, R0, RZ ;  /* 0x000000004d007223 */ /* 0x000fc800000100ff */
[----:B------:R-:W-:Y:S02]  /*0c50*/  FFMA.FTZ R77, R82, R0, R82 ;  /* 0x00000000524d7223 */ /* 0x000fe40000010052 */
.L_x_2:
[----:B------:R-:W-:Y:S05]  /*0c60*/  BSYNC B0 ;  /* 0x0000000000007941 */ /* 0x000fea0003800000 */
.L_x_0:
[----:B------:R-:W-:Y:S01]  /*0c70*/  FMUL R81, R81, 0.79788458347320556641 ;  /* 0x3f4c422a51517820 */ /* 0x000fe20000400000 */
[----:B------:R-:W-:Y:S01]  /*0c80*/  SHF.L.U32 R79, R11, 0x10, RZ ;  /* 0x000000100b4f7819 */ /* 0x000fe200000006ff */
[----:B------:R-:W-:Y:S01]  /*0c90*/  IMAD.U32 R10, R31, 0x10000, RZ ;  /* 0x000100001f0a7824 */ /* 0x000fe200078e00ff */
[----:B------:R-:W-:Y:S01]  /*0ca0*/  I2FP.F32.S32 R35, R35 ;  /* 0x0000002300237245 */ /* 0x000fe20000201400 */
[----:B------:R-:W-:Y:S01]  /*0cb0*/  FADD.FTZ R84, |R81|, -RZ ;  /* 0x800000ff51547221 */ /* 0x000fe20000010200 */
[----:B------:R-:W-:Y:S01]  /*0cc0*/  BSSY B0, `(.L_x_3) ;  /* 0x000001b000007945 */ /* 0x000fe20003800000 */
[----:B------:R-:W-:Y:S01]  /*0cd0*/  FFMA R10, R78, R10, R79 ;  /* 0x0000000a4e0a7223 */ /* 0x000fe2000000004f */
[----:B------:R-:W-:Y:S01]  /*0ce0*/  FFMA R79, R80, 0.044714998453855514526, R7 ;  /* 0x3d372713504f7823 */ /* 0x000fe20000000007 */
[----:B------:R-:W-:Y:S01]  /*0cf0*/  PRMT R31, R31, 0x7632, R31 ;  /* 0x000076321f1f7816 */ /* 0x000fe2000000001f */
[----:B------:R-:W-:Y:S01]  /*0d00*/  FMUL R83, R8, R83 ;  /* 0x0000005308537220 */ /* 0x000fe20000400000 */
[----:B------:R-:W-:Y:S01]  /*0d10*/  FSETP.GE.AND P0, PT, R84, 0.60000002384185791016, PT ;  /* 0x3f19999a5400780b */ /* 0x000fe20003f06000 */
[----:B------:R-:W-:Y:S01]  /*0d20*/  FMUL R82, R9, R9 ;  /* 0x0000000909527220 */ /* 0x000fe20000400000 */
[----:B------:R-:W-:Y:S01]  /*0d30*/  PRMT R11, R11, 0x7632, R11 ;  /* 0x000076320b0b7816 */ /* 0x000fe2000000000b */
[----:B------:R-:W-:-:S10]  /*0d40*/  FMUL R80, R44, R35 ;  /* 0x000000232c507220 */ /* 0x000fd40000400000 */
[----:B------:R-:W-:Y:S05]  /*0d50*/  @!P0 BRA `(.L_x_4) ;  /* 0x000000a000008947 */ /* 0x000fea0003800000 */
[C---:B------:R-:W-:Y:S01]  /*0d60*/  FMUL R0, R84.reuse, 2.8853900432586669922 ;  /* 0x4038aa3b54007820 */ /* 0x040fe20000400000 */
        /* <DEDUP_REMOVED lines=9> */
.L_x_4:
[----:B------:R-:W-:Y:S01]  /*0e00*/  MOV R0, 0x3c80f082 ;  /* 0x3c80f08200007802 */ /* 0x000fe20000000f00 */
[----:B------:R-:W-:-:S04]  /*0e10*/  FMUL R35, R81, R81 ;  /* 0x0000005151237220 */ /* 0x000fc80000400000 */
[----:B------:R-:W-:-:S04]  /*0e20*/  FFMA.FTZ R0, R35, R0, -0.052303962409496307373 ;  /* 0xbd563cae23007423 */ /* 0x000fc80000010000 */
[----:B------:R-:W-:-:S04]  /*0e30*/  FFMA.FTZ R0, R35, R0, 0.1331529766321182251 ;  /* 0x3e08594123007423 */ /* 0x000fc80000010000 */
[----:B------:R-:W-:-:S04]  /*0e40*/  FFMA.FTZ R0, R35, R0, -0.33332768082618713379 ;  /* 0xbeaaa9ed23007423 */ /* 0x000fc80000010000 */
[----:B------:R-:W-:-:S04]  /*0e50*/  FFMA.FTZ R0, R35, R0, RZ ;  /* 0x0000000023007223 */ /* 0x000fc800000100ff */
[----:B------:R-:W-:Y:S02]  /*0e60*/  FFMA.FTZ R35, R81, R0, R81 ;  /* 0x0000000051237223 */ /* 0x000fe40000010051 */
.L_x_5:
[----:B------:R-:W-:Y:S05]  /*0e70*/  BSYNC B0 ;  /* 0x0000000000007941 */ /* 0x000fea0003800000 */
.L_x_3:
[----:B------:R-:W-:Y:S01]  /*0e80*/  FMUL R79, R79, 0.79788458347320556641 ;  /* 0x3f4c422a4f4f7820 */ /* 0x000fe20000400000 */
[----:B------:R-:W-:Y:S01]  /*0e90*/  IMAD.U32 R0, R31, 0x10000, RZ ;  /* 0x000100001f007824 */ /* 0x000fe200078e00ff */
[----:B------:R-:W-:Y:S01]  /*0ea0*/  SHF.L.U32 R11, R11, 0x10, RZ ;  /* 0x000000100b0b7819 */ /* 0x000fe200000006ff */
[----:B------:R-:W-:Y:S01]  /*0eb0*/  BSSY B0, `(.L_x_6) ;  /* 0x000001b000007945 */ /* 0x000fe20003800000 */
[----:B------:R-:W-:Y:S01]  /*0ec0*/  FADD.FTZ R84, |R79|, -RZ ;  /* 0x800000ff4f547221 */ /* 0x000fe20000010200 */
[----:B-----5:R-:W-:Y:S01]  /*0ed0*/  I2FP.F32.S32 R31, R24 ;  /* 0x00000018001f7245 */ /* 0x020fe20000201400 */
[----:B------:R-:W-:Y:S01]  /*0ee0*/  FMUL R82, R9, R82 ;  /* 0x0000005209527220 */ /* 0x000fe20000400000 */
[----:B------:R-:W-:Y:S01]  /*0ef0*/  FFMA R11, R80, R0, R11 ;  /* 0x00000000500b7223 */ /* 0x000fe2000000000b */
[----:B------:R-:W-:Y:S01]  /*0f00*/  FFMA R83, R83, 0.044714998453855514526, R8 ;  /* 0x3d37271353537823 */ /* 0x000fe20000000008 */
[----:B------:R-:W-:Y:S01]  /*0f10*/  FSETP.GE.AND P0, PT, R84, 0.60000002384185791016, PT ;  /* 0x3f19999a5400780b */ /* 0x000fe20003f06000 */
[----:B------:R-:W-:Y:S01]  /*0f20*/  FMUL R81, R10, R10 ;  /* 0x0000000a0a517220 */ /* 0x000fe20000400000 */
[----:B------:R-:W-:-:S11]  /*0f30*/  FMUL R78, R44, R31 ;  /* 0x0000001f2c4e7220 */ /* 0x000fd60000400000 */
        /* <DEDUP_REMOVED lines=11> */
.L_x_7:
[----:B------:R-:W-:Y:S01]  /*0ff0*/  MOV R0, 0x3c80f082 ;  /* 0x3c80f08200007802 */ /* 0x000fe20000000f00 */
[----:B------:R-:W-:-:S04]  /*1000*/  FMUL R31, R79, R79 ;  /* 0x0000004f4f1f7220 */ /* 0x000fc80000400000 */
[----:B------:R-:W-:-:S04]  /*1010*/  FFMA.FTZ R0, R31, R0, -0.052303962409496307373 ;  /* 0xbd563cae1f007423 */ /* 0x000fc80000010000 */
[----:B------:R-:W-:-:S04]  /*1020*/  FFMA.FTZ R0, R31, R0, 0.1331529766321182251 ;  /* 0x3e0859411f007423 */ /* 0x000fc80000010000 */
[----:B------:R-:W-:-:S04]  /*1030*/  FFMA.FTZ R0, R31, R0, -0.33332768082618713379 ;  /* 0xbeaaa9ed1f007423 */ /* 0x000fc80000010000 */
[----:B------:R-:W-:-:S04]  /*1040*/  FFMA.FTZ R0, R31, R0, RZ ;  /* 0x000000001f007223 */ /* 0x000fc800000100ff */
[----:B------:R-:W-:Y:S02]  /*1050*/  FFMA.FTZ R79, R79, R0, R79 ;  /* 0x000000004f4f7223 */ /* 0x000fe4000001004f */
.L_x_8:
[----:B------:R-:W-:Y:S05]  /*1060*/  BSYNC B0 ;  /* 0x0000000000007941 */ /* 0x000fea0003800000 */
.L_x_6:
[----:B------:R-:W-:Y:S01]  /*1070*/  FMUL R83, R83, 0.79788458347320556641 ;  /* 0x3f4c422a53537820 */ /* 0x000fe20000400000 */
[----:B------:R-:W-:Y:S01]  /*1080*/  SHF.L.U32 R31, R20, 0x10, RZ ;  /* 0x00000010141f7819 */ /* 0x000fe200000006ff */
[C---:B------:R-:W-:Y:S01]  /*1090*/  IMAD.U32 R24, R16.reuse, 0x10000, RZ ;  /* 0x0001000010187824 */ /* 0x040fe200078e00ff */
[----:B------:R-:W-:Y:S01]  /*10a0*/  I2FP.F32.S32 R25, R25 ;  /* 0x0000001900197245 */ /* 0x000fe20000201400 */
[----:B------:R-:W-:Y:S01]  /*10b0*/  FADD.FTZ R84, |R83|, -RZ ;  /* 0x800000ff53547221 */ /* 0x000fe20000010200 */
[----:B------:R-:W-:Y:S01]  /*10c0*/  PRMT R20, R16, 0x7632, R20 ;  /* 0x0000763210147816 */ /* 0x000fe20000000014 */
[----:B------:R-:W-:Y:S01]  /*10d0*/  BSSY B0, `(.L_x_9) ;  /* 0x000001a000007945 */ /* 0x000fe20003800000 */
[----:B------:R-:W-:Y:S01]  /*10e0*/  FFMA R24, R78, R24, R31 ;  /* 0x000000184e187223 */ /* 0x000fe2000000001f */
[----:B------:R-:W-:Y:S01]  /*10f0*/  FMUL R81, R10, R81 ;  /* 0x000000510a517220 */ /* 0x000fe20000400000 */
[----:B------:R-:W-:Y:S01]  /*1100*/  FSETP.GE.AND P0, PT, R84, 0.60000002384185791016, PT ;  /* 0x3f19999a5400780b */ /* 0x000fe20003f06000 */
[----:B------:R-:W-:Y:S01]  /*1110*/  FFMA R82, R82, 0.044714998453855514526, R9 ;  /* 0x3d37271352527823 */ /* 0x000fe20000000009 */
[----:B------:R-:W-:Y:S01]  /*1120*/  PRMT R31, R20, 0x7632, R31 ;  /* 0x00007632141f7816 */ /* 0x000fe2000000001f */
[----:B------:R-:W-:Y:S01]  /*1130*/  FMUL R80, R11, R11 ;  /* 0x0000000b0b507220 */ /* 0x000fe20000400000 */
[----:B------:R-:W-:-:S09]  /*1140*/  FMUL R78, R44, R25 ;  /* 0x000000192c4e7220 */ /* 0x000fd20000400000 */
        /* <DEDUP_REMOVED lines=11> */
.L_x_10:
[----:B------:R-:W-:Y:S01]  /*1200*/  MOV R0, 0x3c80f082 ;  /* 0x3c80f08200007802 */ /* 0x000fe20000000f00 */
[----:B------:R-:W-:-:S04]  /*1210*/  FMUL R25, R83, R83 ;  /* 0x0000005353197220 */ /* 0x000fc80000400000 */
[----:B------:R-:W-:-:S04]  /*1220*/  FFMA.FTZ R0, R25, R0, -0.052303962409496307373 ;  /* 0xbd563cae19007423 */ /* 0x000fc80000010000 */
[----:B------:R-:W-:-:S04]  /*1230*/  FFMA.FTZ R0, R25, R0, 0.1331529766321182251 ;  /* 0x3e08594119007423 */ /* 0x000fc80000010000 */
[----:B------:R-:W-:-:S04]  /*1240*/  FFMA.FTZ R0, R25, R0, -0.33332768082618713379 ;  /* 0xbeaaa9ed19007423 */ /* 0x000fc80000010000 */
[----:B------:R-:W-:-:S04]  /*1250*/  FFMA.FTZ R0, R25, R0, RZ ;  /* 0x0000000019007223 */ /* 0x000fc800000100ff */
[----:B------:R-:W-:Y:S02]  /*1260*/  FFMA.FTZ R16, R83, R0, R83 ;  /* 0x0000000053107223 */ /* 0x000fe40000010053 */
.L_x_11:
[----:B------:R-:W-:Y:S05]  /*1270*/  BSYNC B0 ;  /* 0x0000000000007941 */ /* 0x000fea0003800000 */
.L_x_9:
[----:B------:R-:W-:Y:S01]  /*1280*/  FMUL R85, R82, 0.79788458347320556641 ;  /* 0x3f4c422a52557820 */ /* 0x000fe20000400000 */
[----:B------:R-:W-:Y:S01]  /*1290*/  SHF.L.U32 R25, R31, 0x10, RZ ;  /* 0x000000101f197819 */ /* 0x000fe200000006ff */
[----:B------:R-:W-:Y:S01]  /*12a0*/  IMAD.U32 R20, R20, 0x10000, RZ ;  /* 0x0001000014147824 */ /* 0x000fe200078e00ff */
[----:B------:R-:W-:Y:S01]  /*12b0*/  I2FP.F32.S32 R31, R26 ;  /* 0x0000001a001f7245 */ /* 0x000fe20000201400 */
[----:B------:R-:W-:Y:S01]  /*12c0*/  FADD.FTZ R82, |R85|, -RZ ;  /* 0x800000ff55527221 */ /* 0x000fe20000010200 */
[----:B------:R-:W-:Y:S01]  /*12d0*/  BSSY B0, `(.L_x_12) ;  /* 0x0000019000007945 */ /* 0x000fe20003800000 */
[----:B------:R-:W-:Y:S01]  /*12e0*/  FFMA R25, R78, R20, R25 ;  /* 0x000000144e197223 */ /* 0x000fe20000000019 */
[----:B------:R-:W-:Y:S01]  /*12f0*/  FMUL R80, R11, R80 ;  /* 0x000000500b507220 */ /* 0x000fe20000400000 */
        /* <DEDUP_REMOVED lines=15> */
.L_x_13:
[----:B------:R-:W-:Y:S01]  /*13f0*/  MOV R0, 0x3c80f082 ;  /* 0x3c80f08200007802 */ /* 0x000fe20000000f00 */
[----:B------:R-:W-:-:S04]  /*1400*/  FMUL R31, R85, R85 ;  /* 0x00000055551f7220 */ /* 0x000fc80000400000 */
[----:B------:R-:W-:-:S04]  /*1410*/  FFMA.FTZ R0, R31, R0, -0.052303962409496307373 ;  /* 0xbd563cae1f007423 */ /* 0x000fc80000010000 */
[----:B------:R-:W-:-:S04]  /*1420*/  FFMA.FTZ R0, R31, R0, 0.1331529766321182251 ;  /* 0x3e0859411f007423 */ /* 0x000fc80000010000 */
[----:B------:R-:W-:-:S04]  /*1430*/  FFMA.FTZ R0, R31, R0, -0.33332768082618713379 ;  /* 0xbeaaa9ed1f007423 */ /* 0x000fc80000010000 */
[----:B------:R-:W-:-:S04]  /*1440*/  FFMA.FTZ R0, R31, R0, RZ ;  /* 0x000000001f007223 */ /* 0x000fc800000100ff */
[----:B------:R-:W-:Y:S02]  /*1450*/  FFMA.FTZ R31, R85, R0, R85 ;  /* 0x00000000551f7223 */ /* 0x000fe40000010055 */
.L_x_14:
[----:B------:R-:W-:Y:S05]  /*1460*/  BSYNC B0 ;  /* 0x0000000000007941 */ /* 0x000fea0003800000 */
.L_x_12:
[----:B------:R-:W-:Y:S01]  /*1470*/  FMUL R82, R81, 0.79788458347320556641 ;  /* 0x3f4c422a51527820 */ /* 0x000fe20000400000 */
[----:B------:R-:W-:Y:S01]  /*1480*/  SHF.L.U32 R81, R21, 0x10, RZ ;  /* 0x0000001015517819 */ /* 0x000fe200000006ff */
[C---:B------:R-:W-:Y:S01]  /*1490*/  IMAD.U32 R26, R17.reuse, 0x10000, RZ ;  /* 0x00010000111a7824 */ /* 0x040fe200078e00ff */
        /* <DEDUP_REMOVED lines=22> */
.L_x_16:
[----:B------:R-:W-:Y:S01]  /*1600*/  MOV R0, 0x3c80f082 ;  /* 0x3c80f08200007802 */ /* 0x000fe20000000f00 */
[----:B------:R-:W-:-:S04]  /*1610*/  FMUL R17, R82, R82 ;  /* 0x0000005252117220 */ /* 0x000fc80000400000 */
[----:B------:R-:W-:-:S04]  /*1620*/  FFMA.FTZ R0, R17, R0, -0.052303962409496307373 ;  /* 0xbd563cae11007423 */ /* 0x000fc80000010000 */
[----:B------:R-:W-:-:S04]  /*1630*/  FFMA.FTZ R0, R17, R0, 0.1331529766321182251 ;  /* 0x3e08594111007423 */ /* 0x000fc80000010000 */
[----:B------:R-:W-:-:S04]  /*1640*/  FFMA.FTZ R0, R17, R0, -0.33332768082618713379 ;  /* 0xbeaaa9ed11007423 */ /* 0x000fc80000010000 */
[----:B------:R-:W-:-:S04]  /*1650*/  FFMA.FTZ R0, R17, R0, RZ ;  /* 0x0000000011007223 */ /* 0x000fc800000100ff */
[----:B------:R-:W-:Y:S02]  /*1660*/  FFMA.FTZ R17, R82, R0, R82 ;  /* 0x0000000052117223 */ /* 0x000fe40000010052 */
.L_x_17:
[----:B------:R-:W-:Y:S05]  /*1670*/  BSYNC B0 ;  /* 0x0000000000007941 */ /* 0x000fea0003800000 */
.L_x_15:
        /* <DEDUP_REMOVED lines=8> */
[----:B------:R-:W-:Y:S01]  /*1700*/  FMUL R80, R25, R80 ;  /* 0x0000005019507220 */ /* 0x000fe20000400000 */
        /* <DEDUP_REMOVED lines=14> */
.L_x_19:
[----:B------:R-:W-:Y:S01]  /*17f0*/  MOV R0, 0x3c80f082 ;  /* 0x3c80f08200007802 */ /* 0x000fe20000000f00 */
[----:B------:R-:W-:-:S04]  /*1800*/  FMUL R21, R85, R85 ;  /* 0x0000005555157220 */ /* 0x000fc80000400000 */
[----:B------:R-:W-:-:S04]  /*1810*/  FFMA.FTZ R0, R21, R0, -0.052303962409496307373 ;  /* 0xbd563cae15007423 */ /* 0x000fc80000010000 */
[----:B------:R-:W-:-:S04]  /*1820*/  FFMA.FTZ R0, R21, R0, 0.1331529766321182251 ;  /* 0x3e08594115007423 */ /* 0x000fc80000010000 */
[----:B------:R-:W-:-:S04]  /*1830*/  FFMA.FTZ R0, R21, R0, -0.33332768082618713379 ;  /* 0xbeaaa9ed15007423 */ /* 0x000fc80000010000 */
[----:B------:R-:W-:-:S04]  /*1840*/  FFMA.FTZ R0, R21, R0, RZ ;  /* 0x0000000015007223 */ /* 0x000fc800000100ff */
[----:B------:R-:W-:Y:S02]  /*1850*/  FFMA.FTZ R21, R85, R0, R85 ;  /* 0x0000000055157223 */ /* 0x000fe40000010055 */
.L_x_20:
[----:B------:R-:W-:Y:S05]  /*1860*/  BSYNC B0 ;  /* 0x0000000000007941 */ /* 0x000fea0003800000 */
.L_x_18:
[----:B------:R-:W-:Y:S01]  /*1870*/  FMUL R89, R81, 0.79788458347320556641 ;  /* 0x3f4c422a51597820 */ /* 0x000fe20000400000 */
[----:B------:R-:W-:Y:S01]  /*1880*/  SHF.L.U32 R81, R22, 0x10, RZ ;  /* 0x0000001016517819 */ /* 0x000fe200000006ff */
[----:B------:R-:W-:Y:S01]  /*1890*/  IMAD.U32 R12, R18, 0x10000, RZ ;  /* 0x00010000120c7824 */ /* 0x000fe200078e00ff */
[----:B------:R-:W-:Y:S01]  /*18a0*/  I2FP.F32.S32 R13, R13 ;  /* 0x0000000d000d7245 */ /* 0x000fe20000201400 */
[----:B------:R-:W-:Y:S01]  /*18b0*/  FADD.FTZ R82, |R89|, -RZ ;  /* 0x800000ff59527221 */ /* 0x000fe20000010200 */
[----:B------:R-:W-:Y:S01]  /*18c0*/  BSSY B0, `(.L_x_21) ;  /* 0x000001b000007945 */ /* 0x000fe20003800000 */
[----:B------:R-:W-:Y:S01]  /*18d0*/  FFMA R12, R78, R12, R81 ;  /* 0x0000000c4e0c7223 */ /* 0x000fe20000000051 */
[----:B------:R-:W-:Y:S01]  /*18e0*/  PRMT R18, R18, 0x7632, R18 ;  /* 0x0000763212127816 */ /* 0x000fe20000000012 */
        /* <DEDUP_REMOVED lines=17> */
.L_x_22:
[----:B------:R-:W-:Y:S01]  /*1a00*/  MOV R0, 0x3c80f082 ;  /* 0x3c80f08200007802 */ /* 0x000fe20000000f00 */
[----:B------:R-:W-:-:S04]  /*1a10*/  FMUL R13, R89, R89 ;  /* 0x00000059590d7220 */ /* 0x000fc80000400000 */
[----:B------:R-:W-:-:S04]  /*1a20*/  FFMA.FTZ R0, R13, R0, -0.052303962409496307373 ;  /* 0xbd563cae0d007423 */ /* 0x000fc80000010000 */
[----:B------:R-:W-:-:S04]  /*1a30*/  FFMA.FTZ R0, R13, R0, 0.1331529766321182251 ;  /* 0x3e0859410d007423 */ /* 0x000fc80000010000 */
[----:B------:R-:W-:-:S04]  /*1a40*/  FFMA.FTZ R0, R13, R0, -0.33332768082618713379 ;  /* 0xbeaaa9ed0d007423 */ /* 0x000fc80000010000 */
[----:B------:R-:W-:-:S04]  /*1a50*/  FFMA.FTZ R0, R13, R0, RZ ;  /* 0x000000000d007223 */ /* 0x000fc800000100ff */
[----:B------:R-:W-:Y:S02]  /*1a60*/  FFMA.FTZ R83, R89, R0, R89 ;  /* 0x0000000059537223 */ /* 0x000fe40000010059 */
.L_x_23:
[----:B------:R-:W-:Y:S05]  /*1a70*/  BSYNC B0 ;  /* 0x0000000000007941 */ /* 0x000fea0003800000 */
.L_x_21:
        /* <DEDUP_REMOVED lines=23> */
.L_x_25:
[----:B------:R-:W-:Y:S01]  /*1bf0*/  MOV R0, 0x3c80f082 ;  /* 0x3c80f08200007802 */ /* 0x000fe20000000f00 */
[----:B------:R-:W-:-:S04]  /*1c00*/  FMUL R81, R89, R89 ;  /* 0x0000005959517220 */ /* 0x000fc80000400000 */
[----:B------:R-:W-:-:S04]  /*1c10*/  FFMA.FTZ R0, R81, R0, -0.052303962409496307373 ;  /* 0xbd563cae51007423 */ /* 0x000fc80000010000 */
[----:B------:R-:W-:-:S04]  /*1c20*/  FFMA.FTZ R0, R81, R0, 0.1331529766321182251 ;  /* 0x3e08594151007423 */ /* 0x000fc80000010000 */
[----:B------:R-:W-:-:S04]  /*1c30*/  FFMA.FTZ R0, R81, R0, -0.33332768082618713379 ;  /* 0xbeaaa9ed51007423 */ /* 0x000fc80000010000 */
[----:B------:R-:W-:-:S04]  /*1c40*/  FFMA.FTZ R0, R81, R0, RZ ;  /* 0x0000000051007223 */ /* 0x000fc800000100ff */
[----:B------:R-:W-:Y:S02]  /*1c50*/  FFMA.FTZ R85, R89, R0, R89 ;  /* 0x0000000059557223 */ /* 0x000fe40000010059 */
.L_x_26:
[----:B------:R-:W-:Y:S05]  /*1c60*/  BSYNC B0 ;  /* 0x0000000000007941 */ /* 0x000fea0003800000 */
.L_x_24:
        /* <DEDUP_REMOVED lines=25> */
.L_x_28:
[----:B------:R-:W-:Y:S01]  /*1e00*/  MOV R0, 0x3c80f082 ;  /* 0x3c80f08200007802 */ /* 0x000fe20000000f00 */
[----:B------:R-:W-:-:S04]  /*1e10*/  FMUL R15, R89, R89 ;  /* 0x00000059590f7220 */ /* 0x000fc80000400000 */
[----:B------:R-:W-:-:S04]  /*1e20*/  FFMA.FTZ R0, R15, R0, -0.052303962409496307373 ;  /* 0xbd563cae0f007423 */ /* 0x000fc80000010000 */
[----:B------:R-:W-:-:S04]  /*1e30*/  FFMA.FTZ R0, R15, R0, 0.1331529766321182251 ;  /* 0x3e0859410f007423 */ /* 0x000fc80000010000 */
[----:B------:R-:W-:-:S04]  /*1e40*/  FFMA.FTZ R0, R15, R0, -0.33332768082618713379 ;  /* 0xbeaaa9ed0f007423 */ /* 0x000fc80000010000 */
[----:B------:R-:W-:-:S04]  /*1e50*/  FFMA.FTZ R0, R15, R0, RZ ;  /* 0x000000000f007223 */ /* 0x000fc800000100ff */
[----:B------:R-:W-:Y:S02]  /*1e60*/  FFMA.FTZ R86, R89, R0, R89 ;  /* 0x0000000059567223 */ /* 0x000fe40000010059 */
.L_x_29:
[----:B------:R-:W-:Y:S05]  /*1e70*/  BSYNC B0 ;  /* 0x0000000000007941 */ /* 0x000fea0003800000 */
.L_x_27:
[----:B------:R-:W-:Y:S01]  /*1e80*/  FMUL R78, R78, 0.79788458347320556641 ;  /* 0x3f4c422a4e4e7820 */ /* 0x000fe20000400000 */
[----:B------:R-:W-:Y:S01]  /*1e90*/  SHF.L.U32 R0, R23, 0x10, RZ ;  /* 0x0000001017007819 */ /* 0x000fe200000006ff */
[----:B------:R-:W-:Y:S01]  /*1ea0*/  IMAD.U32 R15, R19, 0x10000, RZ ;  /* 0x00010000130f7824 */ /* 0x000fe200078e00ff */
[----:B------:R-:W-:Y:S01]  /*1eb0*/  BSSY B0, `(.L_x_30) ;  /* 0x0000019000007945 */ /* 0x000fe20003800000 */
[----:B------:R-:W-:Y:S01]  /*1ec0*/  FADD.FTZ R80, |R78|, -RZ ;  /* 0x800000ff4e507221 */ /* 0x000fe20000010200 */
[----:B------:R-:W-:Y:S01]  /*1ed0*/  FMUL R20, R13, R20 ;  /* 0x000000140d147220 */ /* 0x000fe20000400000 */
[----:B------:R-:W-:Y:S01]  /*1ee0*/  FFMA R15, R81, R15, R0 ;  /* 0x0000000f510f7223 */ /* 0x000fe20000000000 */
[----:B------:R-:W-:Y:S01]  /*1ef0*/  FFMA R22, R87, 0.044714998453855514526, R12 ;  /* 0x3d37271357167823 */ /* 0x000fe2000000000c */
[----:B------:R-:W-:Y:S01]  /*1f00*/  FMUL R23, R14, R14 ;  /* 0x0000000e0e177220 */ /* 0x000fe20000400000 */
[----:B------:R-:W-:-:S13]  /*1f10*/  FSETP.GE.AND P0, PT, R80, 0.60000002384185791016, PT ;  /* 0x3f19999a5000780b */ /* 0x000fda0003f06000 */
        /* <DEDUP_REMOVED lines=11> */
.L_x_31:
[----:B------:R-:W-:Y:S01]  /*1fd0*/  MOV R0, 0x3c80f082 ;  /* 0x3c80f08200007802 */ /* 0x000fe20000000f00 */
[----:B------:R-:W-:-:S04]  /*1fe0*/  FMUL R19, R78, R78 ;  /* 0x0000004e4e137220 */ /* 0x000fc80000400000 */
[----:B------:R-:W-:-:S04]  /*1ff0*/  FFMA.FTZ R0, R19, R0, -0.052303962409496307373 ;  /* 0xbd563cae13007423 */ /* 0x000fc80000010000 */
[----:B------:R-:W-:-:S04]  /*2000*/  FFMA.FTZ R0, R19, R0, 0.1331529766321182251 ;  /* 0x3e08594113007423 */ /* 0x000fc80000010000 */
[----:B------:R-:W-:-:S04]  /*2010*/  FFMA.FTZ R0, R19, R0, -0.33332768082618713379 ;  /* 0xbeaaa9ed13007423 */ /* 0x000fc80000010000 */
[----:B------:R-:W-:-:S04]  /*2020*/  FFMA.FTZ R0, R19, R0, RZ ;  /* 0x0000000013007223 */ /* 0x000fc800000100ff */
[----:B------:R-:W-:Y:S02]  /*2030*/  FFMA.FTZ R87, R78, R0, R78 ;  /* 0x000000004e577223 */ /* 0x000fe4000001004e */
.L_x_32:
[----:B------:R-:W-:Y:S05]  /*2040*/  BSYNC B0 ;  /* 0x0000000000007941 */ /* 0x000fea0003800000 */
.L_x_30:
[----:B------:R-:W-:Y:S01]  /*2050*/  FMUL R88, R22, 0.79788458347320556641 ;  /* 0x3f4c422a16587820 */ /* 0x000fe20000400000 */
[----:B------:R-:W-:Y:S01]  /*2060*/  BSSY B0, `(.L_x_33) ;  /* 0x0000018000007945 */ /* 0x000fe20003800000 */
[----:B------:R-:W-:Y:S01]  /*2070*/  FFMA R22, R20, 0.044714998453855514526, R13 ;  /* 0x3d37271314167823 */ /* 0x000fe2000000000d */
[----:B------:R-:W-:Y:S01]  /*2080*/  FMUL R23, R14, R23 ;  /* 0x000000170e177220 */ /* 0x000fe20000400000 */
[----:B------:R-:W-:Y:S01]  /*2090*/  FADD.FTZ R78, |R88|, -RZ ;  /* 0x800000ff584e7221 */ /* 0x000fe20000010200 */
[----:B------:R-:W-:-:S04]  /*20a0*/  FMUL R20, R15, R15 ;  /* 0x0000000f0f147220 */ /* 0x000fc80000400000 */
        /* <DEDUP_REMOVED lines=12> */
.L_x_34:
[----:B------:R-:W-:Y:S01]  /*2170*/  MOV R0, 0x3c80f082 ;  /* 0x3c80f08200007802 */ /* 0x000fe20000000f00 */
[----:B------:R-:W-:-:S04]  /*2180*/  FMUL R19, R88, R88 ;  /* 0x0000005858137220 */ /* 0x000fc80000400000 */
[----:B------:R-:W-:-:S04]  /*2190*/  FFMA.FTZ R0, R19, R0, -0.052303962409496307373 ;  /* 0xbd563cae13007423 */ /* 0x000fc80000010000 */
[----:B------:R-:W-:-:S04]  /*21a0*/  FFMA.FTZ R0, R19, R0, 0.1331529766321182251 ;  /* 0x3e08594113007423 */ /* 0x000fc80000010000 */
[----:B------:R-:W-:-:S04]  /*21b0*/  FFMA.FTZ R0, R19, R0, -0.33332768082618713379 ;  /* 0xbeaaa9ed13007423 */ /* 0x000fc80000010000 */
[----:B------:R-:W-:-:S04]  /*21c0*/  FFMA.FTZ R0, R19, R0, RZ ;  /* 0x0000000013007223 */ /* 0x000fc800000100ff */
[----:B------:R-:W-:Y:S02]  /*21d0*/  FFMA.FTZ R88, R88, R0, R88 ;  /* 0x0000000058587223 */ /* 0x000fe40000010058 */
.L_x_35:
[----:B------:R-:W-:Y:S05]  /*21e0*/  BSYNC B0 ;  /* 0x0000000000007941 */ /* 0x000fea0003800000 */
.L_x_33:
[----:B------:R-:W-:Y:S01]  /*21f0*/  FMUL R22, R22, 0.79788458347320556641 ;  /* 0x3f4c422a16167820 */ /* 0x000fe20000400000 */
[----:B------:R-:W-:Y:S01]  /*2200*/  BSSY B0, `(.L_x_36) ;  /* 0x0000017000007945 */ /* 0x000fe20003800000 */
[----:B------:R-:W-:Y:S01]  /*2210*/  FMUL R20, R15, R20 ;  /* 0x000000140f147220 */ /* 0x000fe20000400000 */
[----:B------:R-:W-:Y:S01]  /*2220*/  FFMA R23, R23, 0.044714998453855514526, R14 ;  /* 0x3d37271317177823 */ /* 0x000fe2000000000e */
[----:B------:R-:W-:-:S05]  /*2230*/  FADD.FTZ R78, |R22|, -RZ ;  /* 0x800000ff164e7221 */ /* 0x000fca0000010200 */
        /* <DEDUP_REMOVED lines=12> */
.L_x_37:
[----:B------:R-:W-:Y:S01]  /*2300*/  MOV R0, 0x3c80f082 ;  /* 0x3c80f08200007802 */ /* 0x000fe20000000f00 */
[----:B------:R-:W-:-:S04]  /*2310*/  FMUL R19, R22, R22 ;  /* 0x0000001616137220 */ /* 0x000fc80000400000 */
[----:B------:R-:W-:-:S04]  /*2320*/  FFMA.FTZ R0, R19, R0, -0.052303962409496307373 ;  /* 0xbd563cae13007423 */ /* 0x000fc80000010000 */
[----:B------:R-:W-:-:S04]  /*2330*/  FFMA.FTZ R0, R19, R0, 0.1331529766321182251 ;  /* 0x3e08594113007423 */ /* 0x000fc80000010000 */
[----:B------:R-:W-:-:S04]  /*2340*/  FFMA.FTZ R0, R19, R0, -0.33332768082618713379 ;  /* 0xbeaaa9ed13007423 */ /* 0x000fc80000010000 */
[----:B------:R-:W-:-:S04]  /*2350*/  FFMA.FTZ R0, R19, R0, RZ ;  /* 0x0000000013007223 */ /* 0x000fc800000100ff */
[----:B------:R-:W-:Y:S02]  /*2360*/  FFMA.FTZ R89, R22, R0, R22 ;  /* 0x0000000016597223 */ /* 0x000fe40000010016 */
.L_x_38:
[----:B------:R-:W-:Y:S05]  /*2370*/  BSYNC B0 ;  /* 0x0000000000007941 */ /* 0x000fea0003800000 */
.L_x_36:
[----:B------:R-:W-:Y:S01]  /*2380*/  FMUL R23, R23, 0.79788458347320556641 ;  /* 0x3f4c422a17177820 */ /* 0x000fe20000400000 */
[----:B------:R-:W-:Y:S01]  /*2390*/  BSSY B0, `(.L_x_39) ;  /* 0x0000016000007945 */ /* 0x000fe20003800000 */
[----:B------:R-:W-:Y:S02]  /*23a0*/  FFMA R20, R20, 0.044714998453855514526, R15 ;  /* 0x3d37271314147823 */ /* 0x000fe4000000000f */
        /* <DEDUP_REMOVED lines=13> */
.L_x_40:
[----:B------:R-:W-:Y:S01]  /*2480*/  MOV R0, 0x3c80f082 ;  /* 0x3c80f08200007802 */ /* 0x000fe20000000f00 */
[----:B------:R-:W-:-:S04]  /*2490*/  FMUL R19, R23, R23 ;  /* 0x0000001717137220 */ /* 0x000fc80000400000 */
[----:B------:R-:W-:-:S04]  /*24a0*/  FFMA.FTZ R0, R19, R0, -0.052303962409496307373 ;  /* 0xbd563cae13007423 */ /* 0x000fc80000010000 */
[----:B------:R-:W-:-:S04]  /*24b0*/  FFMA.FTZ R0, R19, R0, 0.1331529766321182251 ;  /* 0x3e08594113007423 */ /* 0x000fc80000010000 */
[----:B------:R-:W-:-:S04]  /*24c0*/  FFMA.FTZ R0, R19, R0, -0.33332768082618713379 ;  /* 0xbeaaa9ed13007423 */ /* 0x000fc80000010000 */
[----:B------:R-:W-:-:S04]  /*24d0*/  FFMA.FTZ R0, R19, R0, RZ ;  /* 0x0000000013007223 */ /* 0x000fc800000100ff */
[----:B------:R-:W-:Y:S02]  /*24e0*/  FFMA.FTZ R94, R23, R0, R23 ;  /* 0x00000000175e7223 */ /* 0x000fe40000010017 */
.L_x_41:
[----:B------:R-:W-:Y:S05]  /*24f0*/  BSYNC B0 ;  /* 0x0000000000007941 */ /* 0x000fea0003800000 */
.L_x_39:
[----:B------:R-:W-:Y:S01]  /*2500*/  FMUL R101, R20, 0.79788458347320556641 ;  /* 0x3f4c422a14657820 */ /* 0x000fe20000400000 */
[----:B------:R-:W-:Y:S01]  /*2510*/  IMAD.IADD R78, R48, 0x1, R43 ;  /* 0x00000001304e7824 */ /* 0x000fe200078e022b */
[----:B------:R-:W-:Y:S01]  /*2520*/  BSSY B0, `(.L_x_42) ;  /* 0x0000029000007945 */ /* 0x000fe20003800000 */
[----:B------:R-:W-:Y:S01]  /*2530*/  FMUL R90, R5, 0.5 ;  /* 0x3f000000055a7820 */ /* 0x000fe20000400000 */
[----:B------:R-:W-:Y:S01]  /*2540*/  FADD.FTZ R103, |R101|, -RZ ;  /* 0x800000ff65677221 */ /* 0x000fe20000010200 */
[----:B------:R-:W-:Y:S01]  /*2550*/  FMUL R82, R4, 0.5 ;  /* 0x3f00000004527820 */ /* 0x000fe20000400000 */
[C---:B------:R-:W-:Y:S01]  /*2560*/  IADD3 R80, R78.reuse, 0x1000, RZ ;  /* 0x000010004e507810 */ /* 0x040fe20007ffe0ff */
[----:B------:R-:W-:Y:S01]  /*2570*/  FMUL R100, R7, 0.5 ;  /* 0x3f00000007647820 */ /* 0x000fe20000400000 */
[----:B------:R-:W-:Y:S01]  /*2580*/  IADD3 R20, R78, 0x1400, RZ ;  /* 0x000014004e147810 */ /* 0x000fe20007ffe0ff */
[----:B------:R-:W-:Y:S01]  /*2590*/  FMUL R102, R6, 0.5 ;  /* 0x3f00000006667820 */ /* 0x000fe20000400000 */
[----:B------:R-:W-:Y:S01]  /*25a0*/  FSETP.GE.AND P0, PT, R103, 0.60000002384185791016, PT ;  /* 0x3f19999a6700780b */ /* 0x000fe20003f06000 */
[----:B------:R-:W-:Y:S01]  /*25b0*/  FMUL R19, R8, 0.5 ;  /* 0x3f00000008137820 */ /* 0x000fe20000400000 */
[----:B------:R-:W-:Y:S01]  /*25c0*/  IADD3 R22, R78, 0x1800, RZ ;  /* 0x000018004e167810 */ /* 0x000fe20007ffe0ff */
[----:B------:R-:W-:Y:S01]  /*25d0*/  FMUL R81, R9, 0.5 ;  /* 0x3f00000009517820 */ /* 0x000fe20000400000 */
        /* <DEDUP_REMOVED lines=10> */
[----:B------:R-:W-:Y:S01]  /*2680*/  IADD3 R78, R78, 0x1c00, RZ ;  /* 0x00001c004e4e7810 */ /* 0x000fe20007ffe0ff */
[----:B------:R-:W-:Y:S05]  /*2690*/  @!P0 BRA `(.L_x_43) ;  /* 0x000000a000008947 */ /* 0x000fea0003800000 */
[----:B------:R-:W-:Y:S01]  /*26a0*/  FMUL R0, R103, 2.8853900432586669922 ;  /* 0x4038aa3b67007820 */ /* 0x000fe20000400000 */
[----:B------:R-:W-:-:S02]  /*26b0*/  MOV R99, 0x3f800000 ;  /* 0x3f80000000637802 */ /* 0x000fc40000000f00 */
[----:B------:R-:W-:-:S03]  /*26c0*/  FSETP.GE.AND P0, PT, R103, 9.010913848876953125, PT ;  /* 0x41102cb46700780b */ /* 0x000fc60003f06000 */
[----:B------:R-:W0:Y:S02]  /*26d0*/  MUFU.EX2 R0, R0 ;  /* 0x0000000000007308 */ /* 0x000e240000000800 */
[----:B0-----:R-:W-:-:S06]  /*26e0*/  FADD R84, R0, 1 ;  /* 0x3f80000000547421 */ /* 0x001fcc0000000000 */
[----:B------:R-:W0:Y:S02]  /*26f0*/  MUFU.RCP R84, R84 ;  /* 0x0000005400547308 */ /* 0x000e240000001000 */
[----:B0-----:R-:W-:-:S05]  /*2700*/  FFMA.FTZ R99, R84, -2, R99 ;  /* 0xc000000054637823 */ /* 0x001fca0000010063 */
[----:B------:R-:W-:-:S04]  /*2710*/  FSEL R99, R99, 1, !P0 ;  /* 0x3f80000063637808 */ /* 0x000fc80004000000 */
[----:B------:R-:W-:Y:S01]  /*2720*/  LOP3.LUT R99, R99, 0x80000000, R101, 0xf8, !PT ;  /* 0x8000000063637812 */ /* 0x000fe200078ef865 */
[----:B------:R-:W-:Y:S05]  /*2730*/  BRA `(.L_x_44) ;  /* 0x0000007000007947 */ /* 0x000fea0003800000 */
.L_x_43:
[----:B------:R-:W-:Y:S01]  /*2740*/  IMAD.MOV.U32 R0, RZ, RZ, 0x3c80f082 ;  /* 0x3c80f082ff007424 */ /* 0x000fe200078e00ff */
[----:B------:R-:W-:-:S04]  /*2750*/  FMUL R99, R101, R101 ;  /* 0x0000006565637220 */ /* 0x000fc80000400000 */
[----:B------:R-:W-:-:S04]  /*2760*/  FFMA.FTZ R0, R99, R0, -0.052303962409496307373 ;  /* 0xbd563cae63007423 */ /* 0x000fc80000010000 */
[----:B------:R-:W-:-:S04]  /*2770*/  FFMA.FTZ R0, R99, R0, 0.1331529766321182251 ;  /* 0x3e08594163007423 */ /* 0x000fc80000010000 */
[----:B------:R-:W-:-:S04]  /*2780*/  FFMA.FTZ R0, R99, R0, -0.33332768082618713379 ;  /* 0xbeaaa9ed63007423 */ /* 0x000fc80000010000 */
[----:B------:R-:W-:-:S04]  /*2790*/  FFMA.FTZ R0, R99, R0, RZ ;  /* 0x0000000063007223 */ /* 0x000fc800000100ff */
[----:B------:R-:W-:Y:S02]  /*27a0*/  FFMA.FTZ R99, R0, R101, R101 ;  /* 0x0000006500637223 */ /* 0x000fe40000010065 */
.L_x_44:
[----:B------:R-:W-:Y:S05]  /*27b0*/  BSYNC B0 ;  /* 0x0000000000007941 */ /* 0x000fea0003800000 */
.L_x_42:
[----:B------:R-:W-:Y:S01]  /*27c0*/  BAR.SYNC.DEFER_BLOCKING 0x0 ;  /* 0x0000000000007b1d */ /* 0x000fe20000010000 */
[----:B------:R-:W-:Y:S01]  /*27d0*/  FADD R86, R86, 1 ;  /* 0x3f80000056567421 */ /* 0x000fe20000000000 */
[----:B------:R-:W-:Y:S01]  /*27e0*/  FADD R94, R94, 1 ;  /* 0x3f8000005e5e7421 */ /* 0x000fe20000000000 */
[----:B------:R-:W-:Y:S01]  /*27f0*/  FADD R99, R99, 1 ;  /* 0x3f80000063637421 */ /* 0x000fe20000000000 */
[----:B------:R-:W-:Y:S01]  /*2800*/  IADD3 R2, P4, R2, 0x2000, RZ ;  /* 0x0000200002027810 */ /* 0x000fe20007f9e0ff */
[----:B------:R-:W-:Y:S01]  /*2810*/  FADD R88, R88, 1 ;  /* 0x3f80000058587421 */ /* 0x000fe20000000000 */
[----:B------:R-:W-:Y:S01]  /*2820*/  FADD R87, R87, 1 ;  /* 0x3f80000057577421 */ /* 0x000fe20000000000 */
[----:B------:R-:W-:Y:S01]  /*2830*/  IADD3 R36, P3, R36, 0x2000, RZ ;  /* 0x0000200024247810 */ /* 0x000fe20007f7e0ff */
[----:B------:R-:W-:Y:S01]  /*2840*/  FADD R79, R79, 1 ;  /* 0x3f8000004f4f7421 */ /* 0x000fe20000000000 */
[----:B------:R-:W-:Y:S01]  /*2850*/  IMAD.X R3, RZ, RZ, R3, P4 ;  /* 0x000000ffff037224 */ /* 0x000fe200020e0603 */
[----:B------:R-:W-:Y:S01]  /*2860*/  FSETP.NAN.AND P0, PT, R50, R50, PT ;  /* 0x000000323200720b */ /* 0x000fe20003f08000 */
[----:B------:R-:W-:Y:S01]  /*2870*/  FADD R35, R35, 1 ;  /* 0x3f80000023237421 */ /* 0x000fe20000000000 */
[----:B------:R-:W-:Y:S01]  /*2880*/  IADD3.X R37, RZ, R37, RZ, P3, !PT ;  /* 0x00000025ff257210 */ /* 0x000fe20001ffe4ff */
[----:B------:R-:W-:Y:S01]  /*2890*/  FADD R83, R83, 1 ;  /* 0x3f80000053537421 */ /* 0x000fe20000000000 */
[----:B------:R-:W-:Y:S01]  /*28a0*/  FMUL R84, R79, R100 ;  /* 0x000000644f547220 */ /* 0x000fe20000400000 */
[----:B------:R-:W-:Y:S01]  /*28b0*/  FMUL R79, R35, R102 ;  /* 0x00000066234f7220 */ /* 0x000fe20000400000 */
[----:B------:R-:W-:Y:S01]  /*28c0*/  FADD R85, R85, 1 ;  /* 0x3f80000055557421 */ /* 0x000fe20000000000 */
[----:B------:R-:W-:Y:S01]  /*28d0*/  FMUL R35, R83, R104 ;  /* 0x0000006853237220 */ /* 0x000fe20000400000 */
[----:B------:R-:W-:Y:S01]  /*28e0*/  FADD R21, R21, 1 ;  /* 0x3f80000015157421 */ /* 0x000fe20000000000 */
[----:B------:R-:W-:Y:S01]  /*28f0*/  FADD R16, R16, 1 ;  /* 0x3f80000010107421 */ /* 0x000fe20000000000 */
[----:B------:R-:W-:-:S02]  /*2900*/  FMUL R0, R85, R98 ;  /* 0x0000006255007220 */ /* 0x000fc40000400000 */
[----:B------:R-:W-:Y:S01]  /*2910*/  FMUL R18, R21, R18 ;  /* 0x0000001215127220 */ /* 0x000fe20000400000 */
[----:B------:R-:W-:Y:S01]  /*2920*/  FMUL R19, R16, R19 ;  /* 0x0000001310137220 */ /* 0x000fe20000400000 */
[----:B------:R0:W-:Y:S01]  /*2930*/  STS.128 [R45.X4], R4 ;  /* 0x000000042d007388 */ /* 0x0001e20000004c00 */
[----:B------:R-:W-:-:S03]  /*2940*/  IMAD.WIDE R20, R20, R49, c[0x0][0x188] ;  /* 0x0000620014147625 */ /* 0x000fc600078e0231 */
[----:B------:R1:W-:Y:S04]  /*2950*/  STS.128 [R45.X4+0x20], R24 ;  /* 0x000020182d007388 */ /* 0x0003e80000004c00 */
[----:B------:R2:W-:Y:S04]  /*2960*/  STS.128 [R45.X4+0x10], R8 ;  /* 0x000010082d007388 */ /* 0x0005e80000004c00 */
[----:B------:R-:W-:Y:S01]  /*2970*/  STS.128 [R45.X4+0x30], R12 ;  /* 0x0000300c2d007388 */ /* 0x000fe20000004c00 */
[----:B0-----:R-:W-:Y:S01]  /*2980*/  FADD R5, R77, 1 ;  /* 0x3f8000004d057421 */ /* 0x001fe20000000000 */
[----:B------:R-:W-:Y:S01]  /*2990*/  FMUL R77, R94, R91 ;  /* 0x0000005b5e4d7220 */ /* 0x000fe20000400000 */
[----:B------:R-:W-:Y:S01]  /*29a0*/  FADD R4, R17, 1 ;  /* 0x3f80000011047421 */ /* 0x000fe20000000000 */
[----:B------:R-:W-:Y:S01]  /*29b0*/  FADD R6, R31, 1 ;  /* 0x3f8000001f067421 */ /* 0x000fe20000000000 */
[----:B-1----:R-:W-:Y:S01]  /*29c0*/  FMUL R25, R86, R97 ;  /* 0x0000006156197220 */ /* 0x002fe20000400000 */
[----:B------:R-:W-:Y:S01]  /*29d0*/  FMUL R86, R99, R92 ;  /* 0x0000005c63567220 */ /* 0x000fe20000400000 */
[----:B------:R-:W-:Y:S01]  /*29e0*/  FMUL R27, R88, R95 ;  /* 0x0000005f581b7220 */ /* 0x000fe20000400000 */
[----:B------:R-:W-:Y:S01]  /*29f0*/  FADD R26, R89, 1 ;  /* 0x3f800000591a7421 */ /* 0x000fe20000000000 */
[----:B--2---:R-:W-:Y:S01]  /*2a00*/  FMUL R9, R5, R90 ;  /* 0x0000005a05097220 */ /* 0x004fe20000400000 */
[----:B------:R-:W-:Y:S01]  /*2a10*/  FADD R5, R76, 1 ;  /* 0x3f8000004c057421 */ /* 0x000fe20000000000 */
[----:B------:R-:W-:Y:S01]  /*2a20*/  FSETP.GEU.AND P2, PT, R50, R77, PT ;  /* 0x0000004d3200720b */ /* 0x000fe20003f4e000 */
[----:B------:R-:W-:Y:S01]  /*2a30*/  FMUL R24, R87, R96 ;  /* 0x0000006057187220 */ /* 0x000fe20000400000 */
[----:B------:R-:W-:Y:S01]  /*2a40*/  BAR.SYNC.DEFER_BLOCKING 0x0 ;  /* 0x0000000000007b1d */ /* 0x000fe20000010000 */
[----:B------:R-:W-:Y:S01]  /*2a50*/  FSETP.GEU.AND P4, PT, R33, R86, PT ;  /* 0x000000562100720b */ /* 0x000fe20003f8e000 */
[----:B------:R-:W-:Y:S01]  /*2a60*/  FMUL R82, R5, R82 ;  /* 0x0000005205527220 */ /* 0x000fe20000400000 */
[----:B------:R-:W-:Y:S01]  /*2a70*/  FMUL R26, R26, R93 ;  /* 0x0000005d1a1a7220 */ /* 0x000fe20000400000 */
[----:B------:R-:W-:Y:S01]  /*2a80*/  FSEL R5, R50, R77, !P2 ;  /* 0x0000004d32057208 */ /* 0x000fe20005000000 */
[----:B------:R-:W-:Y:S01]  /*2a90*/  FMUL R23, R4, R23 ;  /* 0x0000001704177220 */ /* 0x000fe20000400000 */
[----:B------:R-:W-:Y:S01]  /*2aa0*/  FSETP.GEU.AND P3, PT, R52, R27, PT ;  /* 0x0000001b3400720b */ /* 0x000fe20003f6e000 */
[----:B------:R-:W-:Y:S01]  /*2ab0*/  FMUL R10, R6, R81 ;  /* 0x00000051060a7220 */ /* 0x000fe20000400000 */
[----:B------:R-:W-:Y:S01]  /*2ac0*/  FSEL R8, R33, R86, !P4 ;  /* 0x0000005621087208 */ /* 0x000fe20006000000 */
[----:B------:R-:W-:Y:S01]  /*2ad0*/  IMAD.WIDE R80, R80, R49, c[0x0][0x188] ;  /* 0x0000620050507625 */ /* 0x000fe200078e0231 */
[----:B------:R-:W-:-:S02]  /*2ae0*/  FSETP.GEU.AND P4, PT, R53, R24, PT ;  /* 0x000000183500720b */ /* 0x000fc40003f8e000 */
[----:B------:R-:W-:Y:S02]  /*2af0*/  @!P1 FSEL R50, R50, R5, P0 ;  /* 0x0000000532329208 */ /* 0x000fe40000000000 */
[----:B------:R-:W-:Y:S02]  /*2b00*/  FSETP.GEU.AND P5, PT, R51, R26, PT ;  /* 0x0000001a3300720b */ /* 0x000fe40003fae000 */
[----:B------:R-:W-:Y:S02]  /*2b10*/  FSEL R5, R52, R27, !P3 ;  /* 0x0000001b34057208 */ /* 0x000fe40005800000 */
[C---:B------:R-:W-:Y:S02]  /*2b20*/  FSETP.NAN.AND P3, PT, R53.reuse, R53, PT ;  /* 0x000000353500720b */ /* 0x040fe40003f68000 */
[----:B------:R-:W-:Y:S02]  /*2b30*/  FSEL R4, R53, R24, !P4 ;  /* 0x0000001835047208 */ /* 0x000fe40006000000 */
[----:B------:R-:W-:-:S02]  /*2b40*/  FSETP.GEU.AND P4, PT, R54, R25, PT ;  /* 0x000000193600720b */ /* 0x000fc40003f8e000 */
[----:B------:R-:W-:Y:S01]  /*2b50*/  FSEL R6, R51, R26, !P5 ;  /* 0x0000001a33067208 */ /* 0x000fe20006800000 */
[----:B------:R-:W-:Y:S01]  /*2b60*/  LDS.128 R12, [R47.X4+0x2000] ;  /* 0x002000002f0c7984 */ /* 0x000fe20000004c00 */
[----:B------:R-:W-:Y:S02]  /*2b70*/  FSETP.NAN.AND P5, PT, R52, R52, PT ;  /* 0x000000343400720b */ /* 0x000fe40003fa8000 */
[----:B------:R-:W-:Y:S02]  /*2b80*/  @!P1 FSEL R53, R53, R4, P3 ;  /* 0x0000000435359208 */ /* 0x000fe40001800000 */
[----:B------:R-:W-:Y:S02]  /*2b90*/  FSETP.GEU.AND P3, PT, R56, R35, PT ;  /* 0x000000233800720b */ /* 0x000fe40003f6e000 */
[----:B------:R-:W-:Y:S02]  /*2ba0*/  FSEL R7, R54, R25, !P4 ;  /* 0x0000001936077208 */ /* 0x000fe40006000000 */
[----:B------:R-:W-:-:S02]  /*2bb0*/  FSETP.GEU.AND P4, PT, R28, R82, PT ;  /* 0x000000521c00720b */ /* 0x000fc40003f8e000 */
[----:B------:R-:W-:Y:S02]  /*2bc0*/  @!P1 FSEL R52, R52, R5, P5 ;  /* 0x0000000534349208 */ /* 0x000fe40002800000 */
[C---:B------:R-:W-:Y:S02]  /*2bd0*/  FSETP.GEU.AND P5, PT, R55.reuse, R0, PT ;  /* 0x000000003700720b */ /* 0x040fe40003fae000 */
[----:B------:R-:W-:Y:S02]  /*2be0*/  FSEL R5, R56, R35, !P3 ;  /* 0x0000002338057208 */ /* 0x000fe40005800000 */
[C---:B------:R-:W-:Y:S02]  /*2bf0*/  FSETP.NAN.AND P3, PT, R28.reuse, R28, PT ;  /* 0x0000001c1c00720b */ /* 0x040fe40003f68000 */
[----:B------:R-:W-:Y:S02]  /*2c00*/  FSEL R11, R28, R82, !P4 ;  /* 0x000000521c0b7208 */ /* 0x000fe40006000000 */
[----:B------:R-:W-:-:S02]  /*2c10*/  FSEL R4, R55, R0, !P5 ;  /* 0x0000000037047208 */ /* 0x000fc40006800000 */
[C---:B------:R-:W-:Y:S02]  /*2c20*/  FSETP.NAN.AND P2, PT, R51.reuse, R51, PT ;  /* 0x000000333300720b */ /* 0x040fe40003f48000 */
[----:B------:R-:W-:Y:S02]  /*2c30*/  FSETP.NAN.AND P5, PT, R56, R56, PT ;  /* 0x000000383800720b */ /* 0x000fe40003fa8000 */
[----:B------:R-:W-:Y:S02]  /*2c40*/  @!P1 FSEL R28, R28, R11, P3 ;  /* 0x0000000b1c1c9208 */ /* 0x000fe40001800000 */
[----:B------:R-:W-:Y:S02]  /*2c50*/  FSETP.GEU.AND P3, PT, R30, R9, PT ;  /* 0x000000091e00720b */ /* 0x000fe40003f6e000 */
[----:B------:R-:W-:Y:S02]  /*2c60*/  @!P1 FSEL R51, R51, R6, P2 ;  /* 0x0000000633339208 */ /* 0x000fe40001000000 */
[----:B------:R-:W-:-:S02]  /*2c70*/  @!P1 FSEL R56, R56, R5, P5 ;  /* 0x0000000538389208 */ /* 0x000fc40002800000 */
[----:B------:R-:W-:Y:S02]  /*2c80*/  FSETP.NAN.AND P2, PT, R55, R55, PT ;  /* 0x000000373700720b */ /* 0x000fe40003f48000 */
[----:B------:R-:W-:Y:S02]  /*2c90*/  FSETP.GT.AND P4, PT, R29, R82, PT ;  /* 0x000000521d00720b */ /* 0x000fe40003f84000 */
[----:B------:R-:W-:Y:S02]  /*2ca0*/  FSEL R5, R30, R9, !P3 ;  /* 0x000000091e057208 */ /* 0x000fe40005800000 */
[----:B------:R-:W-:Y:S02]  /*2cb0*/  FSETP.GEU.AND P3, PT, R75, R18, PT ;  /* 0x000000124b00720b */ /* 0x000fe40003f6e000 */
[----:B------:R-:W-:Y:S02]  /*2cc0*/  FSETP.NAN.AND P0, PT, R33, R33, PT ;  /* 0x000000212100720b */ /* 0x000fe40003f08000 */
[----:B------:R-:W-:-:S02]  /*2cd0*/  @!P1 FSEL R55, R55, R4, P2 ;  /* 0x0000000437379208 */ /* 0x000fc40001000000 */
[----:B------:R-:W-:Y:S02]  /*2ce0*/  FSEL R82, R29, R82, P4 ;  /* 0x000000521d527208 */ /* 0x000fe40002000000 */
[C---:B------:R-:W-:Y:S02]  /*2cf0*/  FSETP.NAN.AND P4, PT, R75.reuse, R75, PT ;  /* 0x0000004b4b00720b */ /* 0x040fe40003f88000 */
[----:B------:R-:W-:Y:S02]  /*2d00*/  FSEL R4, R75, R18, !P3 ;  /* 0x000000124b047208 */ /* 0x000fe40005800000 */
[----:B------:R-:W-:Y:S02]  /*2d10*/  @!P1 FSEL R33, R33, R8, P0 ;  /* 0x0000000821219208 */ /* 0x000fe40000000000 */
[----:B------:R-:W-:Y:S02]  /*2d20*/  FSETP.NAN.AND P0, PT, R54, R54, PT ;  /* 0x000000363600720b */ /* 0x000fe40003f08000 */
[----:B------:R-:W-:-:S02]  /*2d30*/  @!P1 FSEL R75, R75, R4, P4 ;  /* 0x000000044b4b9208 */ /* 0x000fc40002000000 */
[----:B------:R-:W-:Y:S02]  /*2d40*/  FSETP.GT.AND P5, PT, R32, R9, PT ;  /* 0x000000092000720b */ /* 0x000fe40003fa4000 */
[----:B------:R-:W-:Y:S02]  /*2d50*/  FSETP.GT.AND P4, PT, R74, R79, PT ;  /* 0x0000004f4a00720b */ /* 0x000fe40003f84000 */
[----:B------:R-:W-:Y:S02]  /*2d60*/  @!P1 FSEL R54, R54, R7, P0 ;  /* 0x0000000736369208 */ /* 0x000fe40000000000 */
[----:B------:R-:W-:Y:S02]  /*2d70*/  FSETP.NAN.AND P2, PT, R30, R30, PT ;  /* 0x0000001e1e00720b */ /* 0x000fe40003f48000 */
[----:B------:R-:W-:Y:S02]  /*2d80*/  FSEL R9, R32, R9, P5 ;  /* 0x0000000920097208 */ /* 0x000fe40002800000 */
[----:B------:R-:W-:-:S02]  /*2d90*/  FSETP.GEU.AND P3, PT, R70, R23, PT ;  /* 0x000000174600720b */ /* 0x000fc40003f6e000 */
[----:B------:R-:W-:Y:S02]  /*2da0*/  FSEL R7, R74, R79, P4 ;  /* 0x0000004f4a077208 */ /* 0x000fe40002000000 */
[----:B------:R-:W-:Y:S02]  /*2db0*/  FSETP.NAN.AND P5, PT, R29, R29, PT ;  /* 0x0000001d1d00720b */ /* 0x000fe40003fa8000 */
[----:B------:R-:W-:Y:S02]  /*2dc0*/  FSETP.GEU.AND P4, PT, R71, R10, PT ;  /* 0x0000000a4700720b */ /* 0x000fe40003f8e000 */
[----:B------:R-:W-:Y:S02]  /*2dd0*/  @!P1 FSEL R30, R30, R5, P2 ;  /* 0x000000051e1e9208 */ /* 0x000fe40001000000 */
[----:B------:R-:W-:Y:S02]  /*2de0*/  FSEL R5, R70, R23, !P3 ;  /* 0x0000001746057208 */ /* 0x000fe40005800000 */
[----:B------:R-:W-:-:S02]  /*2df0*/  @!P1 FSEL R29, R29, R82, P5 ;  /* 0x000000521d1d9208 */ /* 0x000fc40002800000 */
[C---:B------:R-:W-:Y:S02]  /*2e00*/  FSETP.NAN.AND P3, PT, R71.reuse, R71, PT ;  /* 0x000000474700720b */ /* 0x040fe40003f68000 */
[----:B------:R-:W-:Y:S02]  /*2e10*/  FSEL R4, R71, R10, !P4 ;  /* 0x0000000a47047208 */ /* 0x000fe40006000000 */
[----:B------:R-:W-:Y:S02]  /*2e20*/  FSETP.GT.AND P5, PT, R69, R84, PT ;  /* 0x000000544500720b */ /* 0x000fe40003fa4000 */
[----:B------:R-:W-:Y:S02]  /*2e30*/  @!P1 FSEL R71, R71, R4, P3 ;  /* 0x0000000447479208 */ /* 0x000fe40001800000 */
[----:B------:R-:W-:Y:S02]  /*2e40*/  FSEL R6, R69, R84, P5 ;  /* 0x0000005445067208 */ /* 0x000fe40002800000 */
[----:B------:R-:W-:-:S02]  /*2e50*/  FSETP.GEU.AND P3, PT, R34, R79, PT ;  /* 0x0000004f2200720b */ /* 0x000fc40003f6e000 */
[----:B------:R-:W-:Y:S02]  /*2e60*/  FSETP.NAN.AND P5, PT, R70, R70, PT ;  /* 0x000000464600720b */ /* 0x000fe40003fa8000 */
[----:B------:R-:W-:Y:S02]  /*2e70*/  FSETP.GEU.AND P4, PT, R73, R84, PT ;  /* 0x000000544900720b */ /* 0x000fe40003f8e000 */
[----:B------:R-:W-:Y:S02]  /*2e80*/  FSEL R79, R34, R79, !P3 ;  /* 0x0000004f224f7208 */ /* 0x000fe40005800000 */
[----:B------:R-:W-:Y:S02]  /*2e90*/  @!P1 FSEL R70, R70, R5, P5 ;  /* 0x0000000546469208 */ /* 0x000fe40002800000 */
[----:B------:R-:W-:Y:S02]  /*2ea0*/  FSETP.GT.AND P3, PT, R66, R23, PT ;  /* 0x000000174200720b */ /* 0x000fe40003f64000 */
[----:B------:R-:W-:-:S02]  /*2eb0*/  FSETP.NAN.AND P0, PT, R32, R32, PT ;  /* 0x000000202000720b */ /* 0x000fc40003f08000 */
[----:B------:R-:W-:Y:S02]  /*2ec0*/  FSETP.GEU.AND P5, PT, R72, R19, PT ;  /* 0x000000134800720b */ /* 0x000fe40003fae000 */
[----:B------:R-:W-:Y:S02]  /*2ed0*/  FSEL R84, R73, R84, !P4 ;  /* 0x0000005449547208 */ /* 0x000fe40006000000 */
[----:B------:R-:W-:Y:S02]  /*2ee0*/  FSETP.NAN.AND P2, PT, R69, R69, PT ;  /* 0x000000454500720b */ /* 0x000fe40003f48000 */
[C---:B------:R-:W-:Y:S02]  /*2ef0*/  FSETP.NAN.AND P4, PT, R66.reuse, R66, PT ;  /* 0x000000424200720b */ /* 0x040fe40003f88000 */
[----:B------:R-:W-:Y:S02]  /*2f00*/  FSEL R23, R66, R23, P3 ;  /* 0x0000001742177208 */ /* 0x000fe40001800000 */
[----:B------:R-:W-:-:S02]  /*2f10*/  @!P1 FSEL R32, R32, R9, P0 ;  /* 0x0000000920209208 */ /* 0x000fc40000000000 */
[----:B------:R-:W-:Y:S02]  /*2f20*/  FSEL R5, R72, R19, !P5 ;  /* 0x0000001348057208 */ /* 0x000fe40006800000 */
[----:B------:R-:W-:Y:S02]  /*2f30*/  FSETP.NAN.AND P0, PT, R74, R74, PT ;  /* 0x0000004a4a00720b */ /* 0x000fe40003f08000 */
[----:B------:R-:W-:Y:S02]  /*2f40*/  FSETP.NAN.AND P5, PT, R34, R34, PT ;  /* 0x000000222200720b */ /* 0x000fe40003fa8000 */
[----:B------:R-:W-:Y:S02]  /*2f50*/  @!P1 FSEL R69, R69, R6, P2 ;  /* 0x0000000645459208 */ /* 0x000fe40001000000 */
[----:B------:R-:W-:Y:S01]  /*2f60*/  @!P1 FSEL R66, R66, R23, P4 ;  /* 0x0000001742429208 */ /* 0x000fe20002000000 */
[----:B------:R-:W-:Y:S01]  /*2f70*/  IMAD.WIDE R22, R22, R49, c[0x0][0x188] ;  /* 0x0000620016167625 */ /* 0x000fe200078e0231 */
[----:B------:R-:W-:-:S02]  /*2f80*/  FSETP.NAN.AND P2, PT, R72, R72, PT ;  /* 0x000000484800720b */ /* 0x000fc40003f48000 */
[----:B------:R-:W-:Y:S02]  /*2f90*/  FSETP.GT.AND P4, PT, R67, R10, PT ;  /* 0x0000000a4300720b */ /* 0x000fe40003f84000 */
[----:B------:R-:W-:Y:S02]  /*2fa0*/  @!P1 FSEL R74, R74, R7, P0 ;  /* 0x000000074a4a9208 */ /* 0x000fe40000000000 */
[----:B------:R-:W-:Y:S01]  /*2fb0*/  @!P1 FSEL R34, R34, R79, P5 ;  /* 0x0000004f22229208 */ /* 0x000fe20002800000 */
[----:B------:R-:W-:Y:S01]  /*2fc0*/  IMAD.MOV.U32 R79, RZ, RZ, R28 ;  /* 0x000000ffff4f7224 */ /* 0x000fe200078e001c */
[----:B------:R-:W-:Y:S02]  /*2fd0*/  FSETP.NAN.AND P0, PT, R73, R73, PT ;  /* 0x000000494900720b */ /* 0x000fe40003f08000 */
[----:B------:R-:W-:Y:S02]  /*2fe0*/  FSETP.GT.AND P3, PT, R65, R18, PT ;  /* 0x000000124100720b */ /* 0x000fe40003f64000 */
[----:B------:R-:W-:-:S02]  /*2ff0*/  FSETP.GT.AND P5, PT, R68, R19, PT ;  /* 0x000000134400720b */ /* 0x000fc40003fa4000 */
[----:B------:R-:W-:Y:S02]  /*3000*/  @!P1 FSEL R72, R72, R5, P2 ;  /* 0x0000000548489208 */ /* 0x000fe40001000000 */
[C---:B------:R-:W-:Y:S01]  /*3010*/  FSEL R10, R67.reuse, R10, P4 ;  /* 0x0000000a430a7208 */ /* 0x040fe20002000000 */
[----:B------:R-:W0:Y:S01]  /*3020*/  LDS.128 R4, [R47.X4] ;  /* 0x000000002f047984 */ /* 0x000e220000004c00 */
[----:B------:R-:W-:Y:S02]  /*3030*/  FSETP.NAN.AND P2, PT, R67, R67, PT ;  /* 0x000000434300720b */ /* 0x000fe40003f48000 */
[----:B------:R-:W-:Y:S02]  /*3040*/  @!P1 FSEL R73, R73, R84, P0 ;  /* 0x0000005449499208 */ /* 0x000fe40000000000 */
[----:B------:R-:W-:Y:S02]  /*3050*/  FSEL R18, R65, R18, P3 ;  /* 0x0000001241127208 */ /* 0x000fe40001800000 */
[----:B------:R-:W-:-:S02]  /*3060*/  FSEL R19, R68, R19, P5 ;  /* 0x0000001344137208 */ /* 0x000fc40002800000 */
[----:B------:R-:W-:Y:S02]  /*3070*/  FSETP.NAN.AND P0, PT, R65, R65, PT ;  /* 0x000000414100720b */ /* 0x000fe40003f08000 */
[C---:B------:R-:W-:Y:S02]  /*3080*/  FSETP.NAN.AND P3, PT, R68.reuse, R68, PT ;  /* 0x000000444400720b */ /* 0x040fe40003f68000 */
[----:B------:R-:W-:Y:S02]  /*3090*/  @!P1 FSEL R67, R67, R10, P2 ;  /* 0x0000000a43439208 */ /* 0x000fe40001000000 */
[----:B------:R-:W1:Y:S01]  /*30a0*/  LDS.128 R8, [R47.X4+0x1000] ;  /* 0x001000002f087984 */ /* 0x000e620000004c00 */
[----:B------:R-:W-:Y:S02]  /*30b0*/  @!P1 FSEL R65, R65, R18, P0 ;  /* 0x0000001241419208 */ /* 0x000fe40000000000 */
[----:B------:R-:W-:Y:S02]  /*30c0*/  @!P1 FSEL R68, R68, R19, P3 ;  /* 0x0000001344449208 */ /* 0x000fe40001800000 */
[----:B------:R-:W2:Y:S01]  /*30d0*/  LDS.128 R16, [R47.X4+0x3000] ;  /* 0x003000002f107984 */ /* 0x000ea20000004c00 */
[----:B------:R-:W-:-:S02]  /*30e0*/  FSETP.GT.AND P4, PT, R58, R77, PT ;  /* 0x0000004d3a00720b */ /* 0x000fc40003f84000 */
[----:B------:R-:W-:Y:S02]  /*30f0*/  FSETP.GT.AND P5, PT, R57, R86, PT ;  /* 0x000000563900720b */ /* 0x000fe40003fa4000 */
[----:B------:R-:W-:Y:S02]  /*3100*/  FSETP.GT.AND P3, PT, R59, R26, PT ;  /* 0x0000001a3b00720b */ /* 0x000fe40003f64000 */
[----:B------:R-:W-:Y:S02]  /*3110*/  FSEL R77, R58, R77, P4 ;  /* 0x0000004d3a4d7208 */ /* 0x000fe40002000000 */
[----:B------:R-:W-:Y:S02]  /*3120*/  FSETP.GT.AND P4, PT, R60, R27, PT ;  /* 0x0000001b3c00720b */ /* 0x000fe40003f84000 */
[----:B------:R-:W-:Y:S02]  /*3130*/  FSEL R86, R57, R86, P5 ;  /* 0x0000005639567208 */ /* 0x000fe40002800000 */
[----:B------:R-:W-:-:S02]  /*3140*/  FSEL R26, R59, R26, P3 ;  /* 0x0000001a3b1a7208 */ /* 0x000fc40001800000 */
[----:B------:R-:W-:Y:S02]  /*3150*/  FSETP.NAN.AND P5, PT, R59, R59, PT ;  /* 0x0000003b3b00720b */ /* 0x000fe40003fa8000 */
[C---:B------:R-:W-:Y:S02]  /*3160*/  FSETP.NAN.AND P3, PT, R60.reuse, R60, PT ;  /* 0x0000003c3c00720b */ /* 0x040fe40003f68000 */
[----:B------:R-:W-:Y:S01]  /*3170*/  FSEL R27, R60, R27, P4 ;  /* 0x0000001b3c1b7208 */ /* 0x000fe20002000000 */
[----:B0-----:R0:W-:Y:S01]  /*3180*/  @!P1 STG.E.128 [R80.64], R4 ;  /* 0x0000000450009986 */ /* 0x0011e2000c101d04 */
[----:B------:R-:W-:Y:S02]  /*3190*/  FSETP.NAN.AND P0, PT, R58, R58, PT ;  /* 0x0000003a3a00720b */ /* 0x000fe40003f08000 */
[----:B------:R-:W-:Y:S02]  /*31a0*/  FSETP.NAN.AND P2, PT, R57, R57, PT ;  /* 0x000000393900720b */ /* 0x000fe40003f48000 */
[----:B------:R-:W-:-:S02]  /*31b0*/  @!P1 FSEL R59, R59, R26, P5 ;  /* 0x0000001a3b3b9208 */ /* 0x000fc40002800000 */
[----:B------:R-:W-:Y:S02]  /*31c0*/  @!P1 FSEL R60, R60, R27, P3 ;  /* 0x0000001b3c3c9208 */ /* 0x000fe40001800000 */
[----:B------:R-:W-:Y:S02]  /*31d0*/  FSETP.GT.AND P3, PT, R61, R24, PT ;  /* 0x000000183d00720b */ /* 0x000fe40003f64000 */
[----:B------:R-:W-:Y:S02]  /*31e0*/  FSETP.GT.AND P5, PT, R62, R25, PT ;  /* 0x000000193e00720b */ /* 0x000fe40003fa4000 */
[----:B------:R-:W-:Y:S01]  /*31f0*/  @!P1 FSEL R58, R58, R77, P0 ;  /* 0x0000004d3a3a9208 */ /* 0x000fe20000000000 */
[----:B------:R-:W-:Y:S01]  /*3200*/  IMAD.MOV.U32 R77, RZ, RZ, R34 ;  /* 0x000000ffff4d7224 */ /* 0x000fe200078e0022 */
[----:B------:R-:W-:Y:S01]  /*3210*/  @!P1 FSEL R57, R57, R86, P2 ;  /* 0x0000005639399208 */ /* 0x000fe20001000000 */
[----:B-1----:R1:W-:Y:S01]  /*3220*/  @!P1 STG.E.128 [R20.64], R8 ;  /* 0x0000000814009986 */ /* 0x0023e2000c101d04 */
[C---:B------:R-:W-:Y:S01]  /*3230*/  FSETP.NAN.AND P2, PT, R61.reuse, R61, PT ;  /* 0x0000003d3d00720b */ /* 0x040fe20003f48000 */
[----:B0-----:R-:W-:Y:S01]  /*3240*/  IMAD.MOV.U32 R81, RZ, RZ, R32 ;  /* 0x000000ffff517224 */ /* 0x001fe200078e0020 */
[----:B------:R-:W-:Y:S01]  /*3250*/  FSETP.NAN.AND P0, PT, R62, R62, PT ;  /* 0x0000003e3e00720b */ /* 0x000fe20003f08000 */
[----:B------:R1:W-:Y:S01]  /*3260*/  @!P1 STG.E.128 [R22.64], R12 ;  /* 0x0000000c16009986 */ /* 0x0003e2000c101d04 */
[----:B------:R-:W-:-:S02]  /*3270*/  FSEL R24, R61, R24, P3 ;  /* 0x000000183d187208 */ /* 0x000fc40001800000 */
[C---:B------:R-:W-:Y:S02]  /*3280*/  FSEL R25, R62.reuse, R25, P5 ;  /* 0x000000193e197208 */ /* 0x040fe40002800000 */
[----:B------:R-:W-:Y:S02]  /*3290*/  @!P1 FSEL R61, R61, R24, P2 ;  /* 0x000000183d3d9208 */ /* 0x000fe40001000000 */
[----:B------:R-:W-:Y:S01]  /*32a0*/  @!P1 FSEL R62, R62, R25, P0 ;  /* 0x000000193e3e9208 */ /* 0x000fe20000000000 */
[----:B------:R-:W-:Y:S01]  /*32b0*/  IMAD.WIDE R24, R78, R49, c[0x0][0x188] ;  /* 0x000062004e187625 */ /* 0x000fe200078e0231 */
[----:B------:R-:W-:Y:S02]  /*32c0*/  IADD3 R43, P0, R43, 0x1000, RZ ;  /* 0x000010002b2b7810 */ /* 0x000fe40007f1e0ff */
[----:B------:R-:W-:Y:S01]  /*32d0*/  FSETP.GT.AND P4, PT, R63, R0, PT ;  /* 0x000000003f00720b */ /* 0x000fe20003f84000 */
[----:B------:R-:W-:Y:S01]  /*32e0*/  IMAD.MOV.U32 R78, RZ, RZ, R50 ;  /* 0x000000ffff4e7224 */ /* 0x000fe200078e0032 */
[----:B------:R-:W-:Y:S01]  /*32f0*/  IADD3.X R42, RZ, R42, RZ, P0, !PT ;  /* 0x0000002aff2a7210 */ /* 0x000fe200007fe4ff */
[----:B--2---:R1:W-:Y:S01]  /*3300*/  @!P1 STG.E.128 [R24.64], R16 ;  /* 0x0000001018009986 */ /* 0x0043e2000c101d04 */
[----:B------:R-:W-:-:S02]  /*3310*/  ISETP.GE.U32.AND P0, PT, R43, 0x2000, PT ;  /* 0x000020002b00780c */ /* 0x000fc40003f06070 */
[----:B------:R-:W-:Y:S02]  /*3320*/  FSETP.GT.AND P5, PT, R64, R35, PT ;  /* 0x000000234000720b */ /* 0x000fe40003fa4000 */
[----:B------:R-:W-:Y:S02]  /*3330*/  ISETP.GE.U32.AND.EX P0, PT, R42, RZ, PT, P0 ;  /* 0x000000ff2a00720c */ /* 0x000fe40003f06100 */
[C---:B------:R-:W-:Y:S02]  /*3340*/  FSEL R0, R63.reuse, R0, P4 ;  /* 0x000000003f007208 */ /* 0x040fe40002000000 */
[----:B------:R-:W-:Y:S02]  /*3350*/  FSETP.NAN.AND P3, PT, R63, R63, PT ;  /* 0x0000003f3f00720b */ /* 0x000fe40003f68000 */
[C---:B------:R-:W-:Y:S02]  /*3360*/  FSETP.NAN.AND P4, PT, R64.reuse, R64, PT ;  /* 0x000000404000720b */ /* 0x040fe40003f88000 */
[----:B------:R-:W-:-:S02]  /*3370*/  FSEL R35, R64, R35, P5 ;  /* 0x0000002340237208 */ /* 0x000fc40002800000 */
[----:B------:R-:W-:Y:S02]  /*3380*/  @!P1 FSEL R63, R63, R0, P3 ;  /* 0x000000003f3f9208 */ /* 0x000fe40001800000 */
[----:B------:R-:W-:Y:S02]  /*3390*/  @!P1 FSEL R64, R64, R35, P4 ;  /* 0x0000002340409208 */ /* 0x000fe40002000000 */
[----:B------:R-:W-:Y:S02]  /*33a0*/  MOV R50, R33 ;  /* 0x0000002100327202 */ /* 0x000fe40000000f00 */
[----:B------:R-:W-:Y:S02]  /*33b0*/  MOV R80, R30 ;  /* 0x0000001e00507202 */ /* 0x000fe40000000f00 */
[----:B------:R-:W-:Y:S01]  /*33c0*/  MOV R82, R29 ;  /* 0x0000001d00527202 */ /* 0x000fe20000000f00 */
[----:B-1----:R-:W-:Y:S01]  /*33d0*/  @P0 CALL.REL.NOINC `(.L_x_45) ;  /* 0x0000001000000944 */ /* 0x002fe20003c00000 */
[----:B------:R-:W-:Y:S05]  /*33e0*/  BRA `(.L_x_46) ;  /* 0xffffd0b000007947 */ /* 0x000fea000383ffff */
.L_x_45:
[----:B------:R-:W-:Y:S01]  /*33f0*/  BAR.SYNC.DEFER_BLOCKING 0x0 ;  /* 0x0000000000007b1d */ /* 0x000fe20000010000 */
[C---:B------:R-:W-:Y:S01]  /*3400*/  FSETP.NAN.AND P0, PT, R79.reuse, R79, PT ;  /* 0x0000004f4f00720b */ /* 0x040fe20003f08000 */
[----:B------:R-:W-:Y:S01]  /*3410*/  IMAD.MOV.U32 R9, RZ, RZ, 0x3f800000 ;  /* 0x3f800000ff097424 */ /* 0x000fe200078e00ff */
[CC--:B------:R-:W-:Y:S01]  /*3420*/  FSETP.GEU.AND P2, PT, R79.reuse, R80.reuse, PT ;  /* 0x000000504f00720b */ /* 0x0c0fe20003f4e000 */
[----:B------:R-:W-:Y:S01]  /*3430*/  IMAD.MOV.U32 R20, RZ, RZ, -0x1 ;  /* 0xffffffffff147424 */ /* 0x000fe200078e00ff */
[----:B------:R-:W-:-:S02]  /*3440*/  FSEL R80, R79, R80, P0 ;  /* 0x000000504f507208 */ /* 0x000fc40000000000 */
[----:B------:R-:W-:Y:S02]  /*3450*/  SHF.R.U32.HI R2, RZ, 0x3, R40 ;  /* 0x00000003ff027819 */ /* 0x000fe40000011628 */
[----:B------:R-:W-:Y:S02]  /*3460*/  FSEL R79, R79, R80, !P2 ;  /* 0x000000504f4f7208 */ /* 0x000fe40005000000 */
[----:B------:R-:W-:Y:S02]  /*3470*/  LOP3.LUT R2, R2, 0x1c, RZ, 0xc0, !PT ;  /* 0x0000001c02027812 */ /* 0x000fe400078ec0ff */
[C---:B------:R-:W-:Y:S02]  /*3480*/  FSETP.GEU.AND P2, PT, R79.reuse, R77, PT ;  /* 0x0000004d4f00720b */ /* 0x040fe40003f4e000 */
[----:B------:R-:W-:Y:S02]  /*3490*/  FSETP.NAN.AND P0, PT, R79, R79, PT ;  /* 0x0000004f4f00720b */ /* 0x000fe40003f08000 */
[----:B------:R-:W-:-:S09]  /*34a0*/  SHF.L.U64.HI R46, R39, 0x1, R46 ;  /* 0x00000001272e7819 */ /* 0x000fd2000001022e */
[----:B------:R-:W-:-:S04]  /*34b0*/  @P2 FSEL R79, R79, R77, P0 ;  /* 0x0000004d4f4f2208 */ /* 0x000fc80000000000 */
[C---:B------:R-:W-:Y:S02]  /*34c0*/  FSETP.GEU.AND P2, PT, R79.reuse, R73, PT ;  /* 0x000000494f00720b */ /* 0x040fe40003f4e000 */
[----:B------:R-:W-:-:S11]  /*34d0*/  FSETP.NAN.AND P0, PT, R79, R79, PT ;  /* 0x0000004f4f00720b */ /* 0x000fd60003f08000 */
        /* <DEDUP_REMOVED lines=21> */
[----:B------:R-:W-:Y:S02]  /*3630*/  @P2 FSEL R79, R79, R54, P0 ;  /* 0x000000364f4f2208 */ /* 0x000fe40000000000 */
[C---:B------:R-:W-:Y:S02]  /*3640*/  FSETP.NAN.AND P0, PT, R82.reuse, R82, PT ;  /* 0x000000525200720b */ /* 0x040fe40003f08000 */
[C---:B------:R-:W-:Y:S02]  /*3650*/  FSETP.GEU.AND P3, PT, R79.reuse, R53, PT ;  /* 0x000000354f00720b */ /* 0x040fe40003f6e000 */
[CC--:B------:R-:W-:Y:S02]  /*3660*/  FSETP.GT.AND P2, PT, R82.reuse, R81.reuse, PT ;  /* 0x000000515200720b */ /* 0x0c0fe40003f44000 */
[----:B------:R-:W-:Y:S02]  /*3670*/  FSEL R81, R82, R81, P0 ;  /* 0x0000005152517208 */ /* 0x000fe40000000000 */
[----:B------:R-:W-:-:S02]  /*3680*/  FSETP.NAN.AND P0, PT, R79, R79, PT ;  /* 0x0000004f4f00720b */ /* 0x000fc40003f08000 */
[----:B------:R-:W-:-:S04]  /*3690*/  FSEL R81, R82, R81, P2 ;  /* 0x0000005152517208 */ /* 0x000fc80001000000 */
[----:B------:R-:W-:Y:S02]  /*36a0*/  FSETP.GT.AND P2, PT, R81, R74, PT ;  /* 0x0000004a5100720b */ /* 0x000fe40003f44000 */
[----:B------:R-:W-:Y:S02]  /*36b0*/  @P3 FSEL R79, R79, R53, P0 ;  /* 0x000000354f4f3208 */ /* 0x000fe40000000000 */
[----:B------:R-:W-:Y:S02]  /*36c0*/  FSETP.NAN.AND P3, PT, R81, R81, PT ;  /* 0x000000515100720b */ /* 0x000fe40003f68000 */
[C---:B------:R-:W-:Y:S02]  /*36d0*/  FSETP.GEU.AND P4, PT, R79.reuse, R52, PT ;  /* 0x000000344f00720b */ /* 0x040fe40003f8e000 */
[----:B------:R-:W-:-:S05]  /*36e0*/  FSETP.NAN.AND P0, PT, R79, R79, PT ;  /* 0x0000004f4f00720b */ /* 0x000fca0003f08000 */
[----:B------:R-:W-:-:S04]  /*36f0*/  @!P2 FSEL R81, R81, R74, P3 ;  /* 0x0000004a5151a208 */ /* 0x000fc80001800000 */
        /* <DEDUP_REMOVED lines=18> */
[----:B------:R-:W-:Y:S02]  /*3820*/  FSETP.NAN.AND P2, PT, R81, R81, PT ;  /* 0x000000515100720b */ /* 0x000fe40003f48000 */
[----:B------:R-:W-:Y:S02]  /*3830*/  @P4 FSEL R79, R79, R50, P0 ;  /* 0x000000324f4f4208 */ /* 0x000fe40000000000 */
[----:B------:R-:W-:-:S03]  /*3840*/  FSETP.GT.AND P0, PT, R81, R66, PT ;  /* 0x000000425100720b */ /* 0x000fc60003f04000 */
[----:B------:R-:W0:Y:S10]  /*3850*/  SHFL.BFLY PT, R0, R79, 0x10, 0x1f ;  /* 0x0e001f004f007f89 */ /* 0x000e3400000e0000 */
[----:B------:R-:W-:-:S02]  /*3860*/  @!P0 FSEL R81, R81, R66, P2 ;  /* 0x0000004251518208 */ /* 0x000fc40001000000 */
[----:B------:R-:W-:Y:S02]  /*3870*/  FSETP.NAN.AND P0, PT, R79, R79, PT ;  /* 0x0000004f4f00720b */ /* 0x000fe40003f08000 */
[C---:B------:R-:W-:Y:S02]  /*3880*/  FSETP.GT.AND P2, PT, R81.reuse, R65, PT ;  /* 0x000000415100720b */ /* 0x040fe40003f44000 */
[----:B------:R-:W-:Y:S02]  /*3890*/  FSETP.NAN.AND P3, PT, R81, R81, PT ;  /* 0x000000515100720b */ /* 0x000fe40003f68000 */
[----:B0-----:R-:W-:-:S09]  /*38a0*/  FSETP.GEU.AND P4, PT, R79, R0, PT ;  /* 0x000000004f00720b */ /* 0x001fd20003f8e000 */
[----:B------:R-:W-:Y:S02]  /*38b0*/  @!P2 FSEL R81, R81, R65, P3 ;  /* 0x000000415151a208 */ /* 0x000fe40001800000 */
[----:B------:R-:W-:Y:S02]  /*38c0*/  @!P0 FSEL R79, R79, R0, !P4 ;  /* 0x000000004f4f8208 */ /* 0x000fe40006000000 */
[CC--:B------:R-:W-:Y:S02]  /*38d0*/  FSETP.GT.AND P0, PT, R81.reuse, R64.reuse, PT ;  /* 0x000000405100720b */ /* 0x0c0fe40003f04000 */
[C---:B------:R-:W-:Y:S01]  /*38e0*/  FSETP.NAN.AND P2, PT, R81.reuse, R81, PT ;  /* 0x000000515100720b */ /* 0x040fe20003f48000 */
[----:B------:R-:W0:Y:S10]  /*38f0*/  SHFL.BFLY PT, R0, R79, 0x8, 0x1f ;  /* 0x0d001f004f007f89 */ /* 0x000e3400000e0000 */
[----:B------:R-:W-:-:S04]  /*3900*/  @!P0 FSEL R81, R81, R64, P2 ;  /* 0x0000004051518208 */ /* 0x000fc80001000000 */
[C---:B------:R-:W-:Y:S02]  /*3910*/  FSETP.GT.AND P0, PT, R81.reuse, R63, PT ;  /* 0x0000003f5100720b */ /* 0x040fe40003f04000 */
[----:B------:R-:W-:Y:S02]  /*3920*/  FSETP.NAN.AND P2, PT, R81, R81, PT ;  /* 0x000000515100720b */ /* 0x000fe40003f48000 */
[----:B0-----:R-:W-:-:S09]  /*3930*/  FSETP.GEU.AND P3, PT, R79, R0, PT ;  /* 0x000000004f00720b */ /* 0x001fd20003f6e000 */
[----:B------:R-:W-:Y:S02]  /*3940*/  @!P0 FSEL R81, R81, R63, P2 ;  /* 0x0000003f51518208 */ /* 0x000fe40001000000 */
[----:B------:R-:W-:Y:S02]  /*3950*/  FSETP.NAN.AND P0, PT, R79, R79, PT ;  /* 0x0000004f4f00720b */ /* 0x000fe40003f08000 */
[----:B------:R-:W-:Y:S02]  /*3960*/  FSETP.GT.AND P2, PT, R81, R62, PT ;  /* 0x0000003e5100720b */ /* 0x000fe40003f44000 */
[----:B------:R-:W-:Y:S02]  /*3970*/  @P3 FSEL R79, R79, R0, P0 ;  /* 0x000000004f4f3208 */ /* 0x000fe40000000000 */
[----:B------:R-:W-:-:S03]  /*3980*/  FSETP.NAN.AND P0, PT, R81, R81, PT ;  /* 0x000000515100720b */ /* 0x000fc60003f08000 */
[----:B------:R-:W0:Y:S06]  /*3990*/  SHFL.BFLY PT, R0, R79, 0x4, 0x1f ;  /* 0x0c801f004f007f89 */ /* 0x000e2c00000e0000 */
[----:B------:R-:W-:-:S04]  /*39a0*/  @!P2 FSEL R81, R81, R62, P0 ;  /* 0x0000003e5151a208 */ /* 0x000fc80000000000 */
[C---:B------:R-:W-:Y:S02]  /*39b0*/  FSETP.GT.AND P0, PT, R81.reuse, R61, PT ;  /* 0x0000003d5100720b */ /* 0x040fe40003f04000 */
[----:B------:R-:W-:-:S11]  /*39c0*/  FSETP.NAN.AND P2, PT, R81, R81, PT ;  /* 0x000000515100720b */ /* 0x000fd60003f48000 */
[----:B------:R-:W-:Y:S02]  /*39d0*/  @!P0 FSEL R81, R81, R61, P2 ;  /* 0x0000003d51518208 */ /* 0x000fe40001000000 */
[----:B------:R-:W-:Y:S02]  /*39e0*/  FSETP.NAN.AND P0, PT, R79, R79, PT ;  /* 0x0000004f4f00720b */ /* 0x000fe40003f08000 */
[----:B------:R-:W-:Y:S02]  /*39f0*/  FSETP.GT.AND P2, PT, R81, R60, PT ;  /* 0x0000003c5100720b */ /* 0x000fe40003f44000 */
[----:B0-----:R-:W-:Y:S02]  /*3a00*/  FSETP.GEU.AND P4, PT, R79, R0, PT ;  /* 0x000000004f00720b */ /* 0x001fe40003f8e000 */
[----:B------:R-:W-:-:S09]  /*3a10*/  FSETP.NAN.AND P3, PT, R81, R81, PT ;  /* 0x000000515100720b */ /* 0x000fd20003f68000 */
[----:B------:R-:W-:Y:S02]  /*3a20*/  @!P2 FSEL R81, R81, R60, P3 ;  /* 0x0000003c5151a208 */ /* 0x000fe40001800000 */
[----:B------:R-:W-:Y:S02]  /*3a30*/  @P4 FSEL R79, R79, R0, P0 ;  /* 0x000000004f4f4208 */ /* 0x000fe40000000000 */
[C---:B------:R-:W-:Y:S02]  /*3a40*/  FSETP.GT.AND P0, PT, R81.reuse, R59, PT ;  /* 0x0000003b5100720b */ /* 0x040fe40003f04000 */
        /* <DEDUP_REMOVED lines=10> */
[C---:B------:R-:W-:Y:S02]  /*3af0*/  FSETP.NAN.AND P0, PT, R81.reuse, R81, PT ;  /* 0x000000515100720b */ /* 0x040fe40003f08000 */
[----:B------:R-:W-:Y:S01]  /*3b00*/  ISETP.GE.AND P3, PT, R40, 0x8, PT ;  /* 0x000000082800780c */ /* 0x000fe20003f66270 */
[----:B------:R-:W0:Y:S06]  /*3b10*/  SHFL.BFLY PT, R0, R79, 0x1, 0x1f ;  /* 0x0c201f004f007f89 */ /* 0x000e2c00000e0000 */
[----:B------:R-:W-:-:S02]  /*3b20*/  @!P2 FSEL R81, R81, R57, P0 ;  /* 0x000000395151a208 */ /* 0x000fc40000000000 */
[----:B------:R-:W-:Y:S02]  /*3b30*/  LOP3.LUT P2, RZ, R40, 0x1f, RZ, 0xc0, !PT ;  /* 0x0000001f28ff7812 */ /* 0x000fe4000784c0ff */
[----:B------:R-:W-:Y:S01]  /*3b40*/  FSETP.NAN.AND P0, PT, R79, R79, PT ;  /* 0x0000004f4f00720b */ /* 0x000fe20003f08000 */
[----:B------:R-:W1:Y:S01]  /*3b50*/  SHFL.BFLY PT, R4, R81, 0x10, 0x1f ;  /* 0x0e001f0051047f89 */ /* 0x000e6200000e0000 */
[----:B------:R-:W-:Y:S02]  /*3b60*/  FSETP.NAN.AND P5, PT, R81, R81, PT ;  /* 0x000000515100720b */ /* 0x000fe40003fa8000 */
[----:B0-----:R-:W-:Y:S02]  /*3b70*/  FSETP.GEU.AND P6, PT, R79, R0, PT ;  /* 0x000000004f00720b */ /* 0x001fe40003fce000 */
[----:B-1----:R-:W-:-:S09]  /*3b80*/  FSETP.GT.AND P4, PT, R81, R4, PT ;  /* 0x000000045100720b */ /* 0x002fd20003f84000 */
[----:B------:R-:W-:Y:S02]  /*3b90*/  @!P5 FSEL R81, R81, R4, P4 ;  /* 0x000000045151d208 */ /* 0x000fe40002000000 */
[----:B------:R-:W-:Y:S02]  /*3ba0*/  @P6 SEL R79, R79, R0, P0 ;  /* 0x000000004f4f6207 */ /* 0x000fe40000000000 */
[C---:B------:R-:W-:Y:S01]  /*3bb0*/  FSETP.NAN.AND P4, PT, R81.reuse, R81, PT ;  /* 0x000000515100720b */ /* 0x040fe20003f88000 */
[----:B------:R-:W0:Y:S04]  /*3bc0*/  SHFL.BFLY PT, R0, R81, 0x8, 0x1f ;  /* 0x0d001f0051007f89 */ /* 0x000e2800000e0000 */
[----:B------:R-:W-:Y:S04]  /*3bd0*/  @!P2 STS [R2], R79 ;  /* 0x0000004f0200a388 */ /* 0x000fe80000000800 */
[----:B------:R-:W-:Y:S01]  /*3be0*/  BAR.SYNC.DEFER_BLOCKING 0x0 ;  /* 0x0000000000007b1d */ /* 0x000fe20000010000 */
[----:B0-----:R-:W-:-:S05]  /*3bf0*/  FSETP.GT.AND P0, PT, R81, R0, PT ;  /* 0x000000005100720b */ /* 0x001fca0003f04000 */
[----:B------:R-:W-:Y:S08]  /*3c00*/  @!P3 LDS R3, [R40.X4] ;  /* 0x000000002803b984 */ /* 0x000ff00000004800 */
[----:B------:R-:W-:-:S05]  /*3c10*/  @!P0 FSEL R81, R81, R0, P4 ;  /* 0x0000000051518208 */ /* 0x000fca0002000000 */
[----:B------:R-:W0:Y:S02]  /*3c20*/  SHFL.BFLY PT, R4, R81, 0x4, 0x1f ;  /* 0x0c801f0051047f89 */ /* 0x000e2400000e0000 */
[----:B0-----:R-:W-:Y:S02]  /*3c30*/  FSETP.GT.AND P4, PT, R81, R4, PT ;  /* 0x000000045100720b */ /* 0x001fe40003f84000 */
[----:B------:R-:W0:Y:S01]  /*3c40*/  SHFL.BFLY PT, R0, R3, 0x4, 0x1f ;  /* 0x0c801f0003007f89 */ /* 0x000e2200000e0000 */
[C---:B------:R-:W-:Y:S02]  /*3c50*/  FSETP.NAN.AND P0, PT, R3.reuse, R3, PT ;  /* 0x000000030300720b */ /* 0x040fe40003f08000 */
[----:B0-----:R-:W-:-:S04]  /*3c60*/  FSETP.GEU.AND P5, PT, R3, R0, PT ;  /* 0x000000000300720b */ /* 0x001fc80003fae000 */
[----:B------:R-:W-:Y:S02]  /*3c70*/  FSEL R0, R3, R0, !P5 ;  /* 0x0000000003007208 */ /* 0x000fe40006800000 */
[----:B------:R-:W-:Y:S02]  /*3c80*/  FSETP.NAN.AND P5, PT, R81, R81, PT ;  /* 0x000000515100720b */ /* 0x000fe40003fa8000 */
[----:B------:R-:W-:Y:S02]  /*3c90*/  FSEL R5, R3, R0, P0 ;  /* 0x0000000003057208 */ /* 0x000fe40000000000 */
[----:B------:R-:W-:Y:S02]  /*3ca0*/  @!P4 FSEL R81, R81, R4, P5 ;  /* 0x000000045151c208 */ /* 0x000fe40002800000 */
[----:B------:R-:W-:Y:S01]  /*3cb0*/  FSETP.NAN.AND P0, PT, R5, R5, PT ;  /* 0x000000050500720b */ /* 0x000fe20003f08000 */
[----:B------:R-:W0:Y:S01]  /*3cc0*/  SHFL.BFLY PT, R0, R5, 0x2, 0x1f ;  /* 0x0c401f0005007f89 */ /* 0x000e2200000e0000 */
[----:B------:R-:W-:-:S03]  /*3cd0*/  FSETP.NAN.AND P5, PT, R81, R81, PT ;  /* 0x000000515100720b */ /* 0x000fc60003fa8000 */
[----:B------:R-:W1:Y:S01]  /*3ce0*/  SHFL.BFLY PT, R4, R81, 0x2, 0x1f ;  /* 0x0c401f0051047f89 */ /* 0x000e6200000e0000 */
[----:B0-----:R-:W-:Y:S02]  /*3cf0*/  FSETP.GEU.AND P6, PT, R5, R0, PT ;  /* 0x000000000500720b */ /* 0x001fe40003fce000 */
[----:B-1----:R-:W-:-:S11]  /*3d00*/  FSETP.GT.AND P4, PT, R81, R4, PT ;  /* 0x000000045100720b */ /* 0x002fd60003f84000 */
[----:B------:R-:W-:Y:S02]  /*3d10*/  @P6 FSEL R5, R5, R0, P0 ;  /* 0x0000000005056208 */ /* 0x000fe40000000000 */
[C---:B------:R-:W-:Y:S02]  /*3d20*/  LOP3.LUT P0, RZ, R40.reuse, 0x7, RZ, 0xc0, !PT ;  /* 0x0000000728ff7812 */ /* 0x040fe4000780c0ff */
[----:B------:R-:W-:Y:S01]  /*3d30*/  @!P4 FSEL R81, R81, R4, P5 ;  /* 0x000000045151c208 */ /* 0x000fe20002800000 */
[----:B------:R-:W0:Y:S01]  /*3d40*/  SHFL.BFLY PT, R0, R5, 0x1, 0x1f ;  /* 0x0c201f0005007f89 */ /* 0x000e2200000e0000 */
[----:B------:R-:W-:Y:S02]  /*3d50*/  ISETP.LT.AND P0, PT, R40, 0x8, !P0 ;  /* 0x000000082800780c */ /* 0x000fe40004701270 */
[C---:B------:R-:W-:Y:S01]  /*3d60*/  FSETP.NAN.AND P6, PT, R5.reuse, R5, PT ;  /* 0x000000050500720b */ /* 0x040fe20003fc8000 */
[----:B------:R-:W1:Y:S01]  /*3d70*/  SHFL.BFLY PT, R4, R81, 0x1, 0x1f ;  /* 0x0c201f0051047f89 */ /* 0x000e6200000e0000 */
[----:B0-----:R-:W-:-:S02]  /*3d80*/  FSETP.GEU.AND P5, PT, R5, R0, PT ;  /* 0x000000000500720b */ /* 0x001fc40003fae000 */
[----:B-1----:R-:W-:-:S11]  /*3d90*/  FSETP.GT.AND P4, PT, R81, R4, PT ;  /* 0x000000045100720b */ /* 0x002fd60003f84000 */
[----:B------:R-:W-:Y:S02]  /*3da0*/  @P5 SEL R5, R5, R0, P6 ;  /* 0x0000000005055207 */ /* 0x000fe40003000000 */
[----:B------:R-:W-:-:S03]  /*3db0*/  FSETP.NAN.AND P5, PT, R81, R81, PT ;  /* 0x000000515100720b */ /* 0x000fc60003fa8000 */
[----:B------:R-:W-:Y:S01]  /*3dc0*/  @P0 STS [R40.X4], R5 ;  /* 0x0000000528000388 */ /* 0x000fe20000004800 */
[----:B------:R-:W-:-:S03]  /*3dd0*/  @!P4 SEL R81, R81, R4, P5 ;  /* 0x000000045151c207 */ /* 0x000fc60002800000 */
[----:B------:R-:W-:Y:S06]  /*3de0*/  BAR.SYNC.DEFER_BLOCKING 0x0 ;  /* 0x0000000000007b1d */ /* 0x000fec0000010000 */
[----:B------:R-:W-:Y:S04]  /*3df0*/  LDS R0, [RZ] ;  /* 0x00000000ff007984 */ /* 0x000fe80000000800 */
[----:B------:R-:W-:Y:S06]  /*3e00*/  BAR.SYNC.DEFER_BLOCKING 0x0 ;  /* 0x0000000000007b1d */ /* 0x000fec0000010000 */
[----:B------:R-:W-:Y:S04]  /*3e10*/  @!P2 STS [R2], R81 ;  /* 0x000000510200a388 */ /* 0x000fe80000000800 */
[----:B------:R-:W-:Y:S06]  /*3e20*/  BAR.SYNC.DEFER_BLOCKING 0x0 ;  /* 0x0000000000007b1d */ /* 0x000fec0000010000 */
[----:B------:R-:W0:Y:S04]  /*3e30*/  @!P3 LDS R6, [R40.X4] ;  /* 0x000000002806b984 */ /* 0x000e280000004800 */
[----:B0-----:R-:W0:Y:S01]  /*3e40*/  SHFL.BFLY PT, R3, R6, 0x4, 0x1f ;  /* 0x0c801f0006037f89 */ /* 0x001e2200000e0000 */
[----:B------:R-:W-:-:S02]  /*3e50*/  FSETP.NAN.AND P3, PT, R6, R6, PT ;  /* 0x000000060600720b */ /* 0x000fc40003f68000 */
[----:B0-----:R-:W-:-:S04]  /*3e60*/  FSETP.GT.AND P2, PT, R6, R3, PT ;  /* 0x000000030600720b */ /* 0x001fc80003f44000 */
[----:B------:R-:W-:-:S04]  /*3e70*/  FSEL R3, R6, R3, P2 ;  /* 0x0000000306037208 */ /* 0x000fc80001000000 */
[----:B------:R-:W-:Y:S02]  /*3e80*/  FSEL R3, R6, R3, P3 ;  /* 0x0000000306037208 */ /* 0x000fe40001800000 */
[----:B------:R-:W-:Y:S02]  /*3e90*/  SHF.L.U32 R6, R39, 0x1, RZ ;  /* 0x0000000127067819 */ /* 0x000fe400000006ff */
[C---:B------:R-:W-:Y:S01]  /*3ea0*/  FSETP.NAN.AND P3, PT, R3.reuse, R3, PT ;  /* 0x000000030300720b */ /* 0x040fe20003f68000 */
[----:B------:R-:W0:Y:S02]  /*3eb0*/  SHFL.BFLY PT, R4, R3, 0x2, 0x1f ;  /* 0x0c401f0003047f89 */ /* 0x000e2400000e0000 */
[----:B0-----:R-:W-:-:S13]  /*3ec0*/  FSETP.GT.AND P2, PT, R3, R4, PT ;  /* 0x000000040300720b */ /* 0x001fda0003f44000 */
[----:B------:R-:W-:Y:S02]  /*3ed0*/  @!P2 FSEL R3, R3, R4, P3 ;  /* 0x000000040303a208 */ /* 0x000fe40001800000 */
[C---:B------:R-:W-:Y:S02]  /*3ee0*/  IADD3 R4, P4, R6.reuse, c[0x0][0x190], RZ ;  /* 0x0000640006047a10 */ /* 0x040fe40007f9e0ff */
[C---:B------:R-:W-:Y:S01]  /*3ef0*/  FSETP.NAN.AND P3, PT, R3.reuse, R3, PT ;  /* 0x000000030300720b */ /* 0x040fe20003f68000 */
[----:B------:R-:W0:Y:S01]  /*3f00*/  SHFL.BFLY PT, R2, R3, 0x1, 0x1f ;  /* 0x0c201f0003027f89 */ /* 0x000e2200000e0000 */
[----:B------:R-:W-:Y:S02]  /*3f10*/  IADD3 R6, P5, R6, c[0x0][0x198], RZ ;  /* 0x0000660006067a10 */ /* 0x000fe40007fbe0ff */
[----:B0-----:R-:W-:-:S13]  /*3f20*/  FSETP.GT.AND P2, PT, R3, R2, PT ;  /* 0x000000020300720b */ /* 0x001fda0003f44000 */
[----:B------:R-:W-:-:S05]  /*3f30*/  @!P2 SEL R3, R3, R2, P3 ;  /* 0x000000020303a207 */ /* 0x000fca0001800000 */
[----:B------:R0:W-:Y:S04]  /*3f40*/  @P0 STS [R40.X4], R3 ;  /* 0x0000000328000388 */ /* 0x0001e80000004800 */
[----:B------:R-:W-:Y:S01]  /*3f50*/  BAR.SYNC.DEFER_BLOCKING 0x0 ;  /* 0x0000000000007b1d */ /* 0x000fe20000010000 */
[----:B------:R-:W-:-:S04]  /*3f60*/  FSETP.GE.AND P0, PT, R0, RZ, PT ;  /* 0x000000ff0000720b */ /* 0x000fc80003f06000 */
[----:B------:R-:W-:Y:S02]  /*3f70*/  FSEL R2, R0, RZ, !P0 ;  /* 0x000000ff00027208 */ /* 0x000fe40004000000 */
[----:B0-----:R-:W-:-:S03]  /*3f80*/  MOV R3, 0xfffff000 ;  /* 0xfffff00000037802 */ /* 0x001fc60000000f00 */
[----:B------:R-:W-:-:S05]  /*3f90*/  FADD R2, RZ, -R2 ;  /* 0x80000002ff027221 */ /* 0x000fca0000000000 */
[----:B------:R-:W-:Y:S01]  /*3fa0*/  FSETP.NAN.AND P2, PT, R2, R2, PT ;  /* 0x000000020200720b */ /* 0x000fe20003f48000 */
[----:B------:R-:W0:Y:S02]  /*3fb0*/  LDS R5, [RZ] ;  /* 0x00000000ff057984 */ /* 0x000e240000000800 */
[C---:B0-----:R-:W-:Y:S02]  /*3fc0*/  FSETP.GTU.AND P0, PT, R5.reuse, RZ, PT ;  /* 0x000000ff0500720b */ /* 0x041fe40003f0c000 */
[C---:B------:R-:W-:Y:S02]  /*3fd0*/  F2FP.BF16.PACK_AB R0, R5.reuse, R0 ;  /* 0x000000000500723e */ /* 0x040fe400000010ff */
[----:B------:R-:W-:Y:S02]  /*3fe0*/  FSEL R7, R5, RZ, P0 ;  /* 0x000000ff05077208 */ /* 0x000fe40000000000 */
[----:B------:R-:W-:Y:S02]  /*3ff0*/  IADD3.X R5, R46, c[0x0][0x194], RZ, P4, !PT ;  /* 0x000065002e057a10 */ /* 0x000fe400027fe4ff */
[----:B------:R-:W-:-:S02]  /*4000*/  FSETP.GT.AND P0, PT, R2, R7, PT ;  /* 0x000000070200720b */ /* 0x000fc40003f04000 */
[----:B------:R-:W-:Y:S02]  /*4010*/  PRMT R10, R0, 0x7632, R10 ;  /* 0x00007632000a7816 */ /* 0x000fe4000000000a */
[----:B------:R-:W-:Y:S02]  /*4020*/  @!P2 FSEL R2, R2, R7, P0 ;  /* 0x000000070202a208 */ /* 0x000fe40000000000 */
[----:B------:R-:W-:-:S03]  /*4030*/  IADD3.X R7, R46, c[0x0][0x19c], RZ, P5, !PT ;  /* 0x000067002e077a10 */ /* 0x000fc60002ffe4ff */
[----:B------:R-:W-:-:S05]  /*4040*/  FMUL R8, R2, 0.0078740157186985015869 ;  /* 0x3c01020402087820 */ /* 0x000fca0000400000 */
[C---:B------:R-:W-:Y:S02]  /*4050*/  FSETP.GT.AND P0, PT, R8.reuse, 9.9999997473787516356e-06, PT ;  /* 0x3727c5ac0800780b */ /* 0x040fe40003f04000 */
[----:B------:R-:W-:-:S11]  /*4060*/  FSETP.NAN.AND P2, PT, R8, R8, PT ;  /* 0x000000080800720b */ /* 0x000fd60003f48000 */
[----:B------:R-:W-:Y:S02]  /*4070*/  @!P0 FSEL R8, R8, 9.9999997473787516356e-06, P2 ;  /* 0x3727c5ac08088808 */ /* 0x000fe40001000000 */
[----:B------:R-:W-:Y:S02]  /*4080*/  ISETP.EQ.AND P0, PT, R41, RZ, !P1 ;  /* 0x000000ff2900720c */ /* 0x000fe40004f02270 */
[C---:B------:R-:W-:Y:S02]  /*4090*/  FSETP.GT.AND P2, PT, |R8|.reuse, 8.50705917302346158658e+37, PT ;  /* 0x7e8000000800780b */ /* 0x040fe40003f44200 */
[----:B------:R-:W-:Y:S02]  /*40a0*/  FSETP.GEU.AND P3, PT, |R8|, 1.175494350822287508e-38, PT ;  /* 0x008000000800780b */ /* 0x000fe40003f6e200 */
[----:B------:R-:W-:-:S07]  /*40b0*/  FSEL R9, R9, 0.25, !P2 ;  /* 0x3e80000009097808 */ /* 0x000fce0005000000 */
[----:B------:R0:W-:Y:S02]  /*40c0*/  @P0 STG.E.U16 [R4.64], R0 ;  /* 0x0000000004000986 */ /* 0x0001e4000c101504 */
[----:B------:R-:W-:Y:S02]  /*40d0*/  @P2 FMUL R8, R8, 0.25 ;  /* 0x3e80000008082820 */ /* 0x000fe40000400000 */
[----:B------:R0:W-:Y:S01]  /*40e0*/  @P0 STG.E.U16 [R6.64], R10 ;  /* 0x0000000a06000986 */ /* 0x0001e2000c101504 */
[----:B------:R-:W-:Y:S01]  /*40f0*/  @!P3 FMUL R9, R9, 16777216 ;  /* 0x4b8000000909b820 */ /* 0x000fe20000400000 */
[----:B------:R-:W-:-:S04]  /*4100*/  @!P3 FMUL R8, R8, 16777216 ;  /* 0x4b8000000808b820 */ /* 0x000fc80000400000 */
[----:B------:R-:W1:Y:S02]  /*4110*/  MUFU.RCP R2, R8 ;  /* 0x0000000800027308 */ /* 0x000e640000001000 */
[----:B01----:R-:W-:-:S06]  /*4120*/  FMUL R2, R2, R9 ;  /* 0x0000000902027220 */ /* 0x003fcc0000400000 */
.L_x_92:
[----:B------:R-:W-:Y:S01]  /*4130*/  IADD3 R0, R38, R3, RZ ;  /* 0x0000000326007210 */ /* 0x000fe20007ffe0ff */
[----:B------:R-:W-:Y:S01]  /*4140*/  IMAD.MOV.U32 R27, RZ, RZ, 0x4 ;  /* 0x00000004ff1b7424 */ /* 0x000fe200078e00ff */
[----:B------:R-:W-:Y:S01]  /*4150*/  CS2R R16, SRZ ;  /* 0x0000000000107805 */ /* 0x000fe2000001ff00 */
[----:B------:R-:W-:Y:S01]  /*4160*/  CS2R R18, SRZ ;  /* 0x0000000000127805 */ /* 0x000fe2000001ff00 */
[----:B------:R-:W-:-:S05]  /*4170*/  IADD3 R21, R0, 0x1000, RZ ;  /* 0x0000100000157810 */ /* 0x000fca0007ffe0ff */
[----:B0-----:R-:W-:-:S05]  /*4180*/  IMAD.WIDE R4, R21, R27, c[0x0][0x188] ;  /* 0x0000620015047625 */ /* 0x001fca00078e021b */
[----:B------:R0:W2:Y:S01]  /*4190*/  @!P1 LDG.E.EF.128 R16, [R4.64] ;  /* 0x0000000404109981 */ /* 0x0000a2000c0e1d00 */
[----:B------:R-:W-:Y:S01]  /*41a0*/  IADD3 R22, R0, 0x1004, RZ ;  /* 0x0000100400167810 */ /* 0x000fe20007ffe0ff */
[----:B------:R-:W-:Y:S01]  /*41b0*/  CS2R R12, SRZ ;  /* 0x00000000000c7805 */ /* 0x000fe2000001ff00 */
[----:B------:R-:W-:Y:S01]  /*41c0*/  CS2R R14, SRZ ;  /* 0x00000000000e7805 */ /* 0x000fe2000001ff00 */
[----:B------:R-:W-:Y:S02]  /*41d0*/  CS2R R8, SRZ ;  /* 0x0000000000087805 */ /* 0x000fe4000001ff00 */
[----:B------:R-:W-:-:S05]  /*41e0*/  IMAD.WIDE R22, R22, R27, c[0x0][0x188] ;  /* 0x0000620016167625 */ /* 0x000fca00078e021b */
[----:B------:R1:W3:Y:S01]  /*41f0*/  @!P1 LDG.E.EF.128 R12, [R22.64] ;  /* 0x00000004160c9981 */ /* 0x0002e2000c0e1d00 */
[C---:B------:R-:W-:Y:S01]  /*4200*/  IADD3 R24, R0.reuse, 0x1008, RZ ;  /* 0x0000100800187810 */ /* 0x040fe20007ffe0ff */
[----:B0-----:R-:W-:Y:S01]  /*4210*/  CS2R R4, SRZ ;  /* 0x0000000000047805 */ /* 0x001fe2000001ff00 */
[----:B------:R-:W-:Y:S01]  /*4220*/  IADD3 R0, R0, 0x100c, RZ ;  /* 0x0000100c00007810 */ /* 0x000fe20007ffe0ff */
[----:B------:R-:W-:Y:S01]  /*4230*/  CS2R R6, SRZ ;  /* 0x0000000000067805 */ /* 0x000fe2000001ff00 */
[----:B------:R-:W-:Y:S01]  /*4240*/  CS2R R10, SRZ ;  /* 0x00000000000a7805 */ /* 0x000fe2000001ff00 */
[----:B------:R-:W-:-:S04]  /*4250*/  IMAD.WIDE R24, R24, R27, c[0x0][0x188] ;  /* 0x0000620018187625 */ /* 0x000fc800078e021b */
[----:B-1----:R-:W-:Y:S01]  /*4260*/  IMAD.WIDE R22, R0, R27, c[0x0][0x188] ;  /* 0x0000620000167625 */ /* 0x002fe200078e021b */
[----:B------:R0:W5:Y:S04]  /*4270*/  @!P1 LDG.E.EF.128 R8, [R24.64] ;  /* 0x0000000418089981 */ /* 0x000168000c0e1d00 */
[----:B------:R1:W5:Y:S01]  /*4280*/  @!P1 LDG.E.EF.128 R4, [R22.64] ;  /* 0x0000000416049981 */ /* 0x000362000c0e1d00 */
[----:B------:R-:W-:Y:S01]  /*4290*/  BSSY B0, `(.L_x_47) ;  /* 0x0000035000007945 */ /* 0x000fe20003800000 */
[----:B--2---:R-:W-:Y:S01]  /*42a0*/  FMUL R27, R16, R16 ;  /* 0x00000010101b7220 */ /* 0x004fe20000400000 */
[-C--:B------:R-:W-:Y:S01]  /*42b0*/  FMUL R0, R17, R17.reuse ;  /* 0x0000001111007220 */ /* 0x080fe20000400000 */
[----:B0-----:R-:W-:Y:S02]  /*42c0*/  FMUL R25, R18, R18 ;  /* 0x0000001212197220 */ /* 0x001fe40000400000 */
[----:B------:R-:W-:Y:S01]  /*42d0*/  FMUL R27, R27, R16 ;  /* 0x000000101b1b7220 */ /* 0x000fe20000400000 */
[----:B------:R-:W-:Y:S01]  /*42e0*/  FMUL R0, R0, R17 ;  /* 0x0000001100007220 */ /* 0x000fe20000400000 */
[----:B------:R-:W-:-:S02]  /*42f0*/  FMUL R25, R25, R18 ;  /* 0x0000001219197220 */ /* 0x000fc40000400000 */
[----:B------:R-:W-:Y:S01]  /*4300*/  FFMA R27, R27, 0.044714998453855514526, R16 ;  /* 0x3d3727131b1b7823 */ /* 0x000fe20000000010 */
[----:B------:R-:W-:Y:S01]  /*4310*/  FFMA R24, R0, 0.044714998453855514526, R17 ;  /* 0x3d37271300187823 */ /* 0x000fe20000000011 */
[----:B------:R-:W-:Y:S02]  /*4320*/  FFMA R25, R25, 0.044714998453855514526, R18 ;  /* 0x3d37271319197823 */ /* 0x000fe40000000012 */
[----:B------:R-:W-:-:S04]  /*4330*/  FMUL R29, R27, 0.79788458347320556641 ;  /* 0x3f4c422a1b1d7820 */ /* 0x000fc80000400000 */
[----:B------:R-:W-:-:S05]  /*4340*/  FADD.FTZ R28, |R29|, -RZ ;  /* 0x800000ff1d1c7221 */ /* 0x000fca0000010200 */
[----:B------:R-:W-:-:S13]  /*4350*/  FSETP.GE.AND P2, PT, R28, 0.60000002384185791016, PT ;  /* 0x3f19999a1c00780b */ /* 0x000fda0003f46000 */
[C---:B------:R-:W-:Y:S01]  /*4360*/  @P2 FMUL R26, R28.reuse, 2.8853900432586669922 ;  /* 0x4038aa3b1c1a2820 */ /* 0x040fe20000400000 */
[----:B------:R-:W-:Y:S01]  /*4370*/  @!P2 IMAD.MOV.U32 R30, RZ, RZ, 0x3c80f082 ;  /* 0x3c80f082ff1ea424 */ /* 0x000fe200078e00ff */
[----:B-1----:R-:W-:Y:S01]  /*4380*/  @!P2 FMUL R23, R29, R29 ;  /* 0x0000001d1d17a220 */ /* 0x002fe20000400000 */
[----:B------:R-:W-:Y:S02]  /*4390*/  @P2 MOV R22, 0x3f800000 ;  /* 0x3f80000000162802 */ /* 0x000fe40000000f00 */
[----:B------:R-:W-:Y:S01]  /*43a0*/  @P2 FSETP.GE.AND P0, PT, R28, 9.010913848876953125, PT ;  /* 0x41102cb41c00280b */ /* 0x000fe20003f06000 */
[----:B------:R-:W0:Y:S01]  /*43b0*/  @P2 MUFU.EX2 R26, R26 ;  /* 0x0000001a001a2308 */ /* 0x000e220000000800 */
[----:B------:R-:W-:Y:S01]  /*43c0*/  @!P2 FFMA.FTZ R0, R23, R30, -0.052303962409496307373 ;  /* 0xbd563cae1700a423 */ /* 0x000fe2000001001e */
[----:B------:R-:W-:Y:S01]  /*43d0*/  FMUL R30, R24, 0.79788458347320556641 ;  /* 0x3f4c422a181e7820 */ /* 0x000fe20000400000 */
[----:B------:R-:W-:Y:S02]  /*43e0*/  FMUL R24, R19, R19 ;  /* 0x0000001313187220 */ /* 0x000fe40000400000 */
[----:B------:R-:W-:Y:S01]  /*43f0*/  @!P2 FFMA.FTZ R0, R23, R0, 0.1331529766321182251 ;  /* 0x3e0859411700a423 */ /* 0x000fe20000010000 */
[----:B------:R-:W-:-:S03]  /*4400*/  FADD.FTZ R28, |R30|, -RZ ;  /* 0x800000ff1e1c7221 */ /* 0x000fc60000010200 */
[----:B------:R-:W-:-:S04]  /*4410*/  @!P2 FFMA.FTZ R0, R23, R0, -0.33332768082618713379 ;  /* 0xbeaaa9ed1700a423 */ /* 0x000fc80000010000 */
[----:B------:R-:W-:Y:S01]  /*4420*/  @!P2 FFMA.FTZ R0, R23, R0, RZ ;  /* 0x000000001700a223 */ /* 0x000fe200000100ff */
[----:B0-----:R-:W-:Y:S01]  /*4430*/  @P2 FADD R27, R26, 1 ;  /* 0x3f8000001a1b2421 */ /* 0x001fe20000000000 */
[----:B------:R-:W-:-:S05]  /*4440*/  FMUL R26, R24, R19 ;  /* 0x00000013181a7220 */ /* 0x000fca0000400000 */
[----:B------:R-:W0:Y:S02]  /*4450*/  @P2 MUFU.RCP R27, R27 ;  /* 0x0000001b001b2308 */ /* 0x000e240000001000 */
[----:B0-----:R-:W-:Y:S01]  /*4460*/  @P2 FFMA.FTZ R22, R27, -2, R22 ;  /* 0xc00000001b162823 */ /* 0x001fe20000010016 */
[----:B---3--:R-:W-:-:S04]  /*4470*/  FMUL R27, R12, R12 ;  /* 0x0000000c0c1b7220 */ /* 0x008fc80000400000 */
[----:B------:R-:W-:Y:S02]  /*4480*/  @P2 FSEL R22, R22, 1, !P0 ;  /* 0x3f80000016162808 */ /* 0x000fe40004000000 */
[----:B------:R-:W-:Y:S02]  /*4490*/  FSETP.GE.AND P0, PT, R28, 0.60000002384185791016, PT ;  /* 0x3f19999a1c00780b */ /* 0x000fe40003f06000 */
[--C-:B------:R-:W-:Y:S01]  /*44a0*/  @P2 LOP3.LUT R22, R22, 0x80000000, R29.reuse, 0xf8, !PT ;  /* 0x8000000016162812 */ /* 0x100fe200078ef81d */
[----:B------:R-:W-:-:S10]  /*44b0*/  @!P2 FFMA.FTZ R22, R29, R0, R29 ;  /* 0x000000001d16a223 */ /* 0x000fd4000001001d */
[----:B------:R-:W-:Y:S05]  /*44c0*/  @!P0 BRA `(.L_x_48) ;  /* 0x000000a000008947 */ /* 0x000fea0003800000 */
[C---:B------:R-:W-:Y:S01]  /*44d0*/  FMUL R0, R28.reuse, 2.8853900432586669922 ;  /* 0x4038aa3b1c007820 */ /* 0x040fe20000400000 */
[----:B------:R-:W-:Y:S02]  /*44e0*/  MOV R23, 0x3f800000 ;  /* 0x3f80000000177802 */ /* 0x000fe40000000f00 */
        /* <DEDUP_REMOVED lines=8> */
.L_x_48:
[----:B------:R-:W-:Y:S01]  /*4570*/  IMAD.MOV.U32 R0, RZ, RZ, 0x3c80f082 ;  /* 0x3c80f082ff007424 */ /* 0x000fe200078e00ff */
[----:B------:R-:W-:-:S04]  /*4580*/  FMUL R23, R30, R30 ;  /* 0x0000001e1e177220 */ /* 0x000fc80000400000 */
[----:B------:R-:W-:-:S04]  /*4590*/  FFMA.FTZ R0, R23, R0, -0.052303962409496307373 ;  /* 0xbd563cae17007423 */ /* 0x000fc80000010000 */
[----:B------:R-:W-:-:S04]  /*45a0*/  FFMA.FTZ R0, R23, R0, 0.1331529766321182251 ;  /* 0x3e08594117007423 */ /* 0x000fc80000010000 */
[----:B------:R-:W-:-:S04]  /*45b0*/  FFMA.FTZ R0, R23, R0, -0.33332768082618713379 ;  /* 0xbeaaa9ed17007423 */ /* 0x000fc80000010000 */
[----:B------:R-:W-:-:S04]  /*45c0*/  FFMA.FTZ R0, R23, R0, RZ ;  /* 0x0000000017007223 */ /* 0x000fc800000100ff */
[----:B------:R-:W-:Y:S02]  /*45d0*/  FFMA.FTZ R23, R30, R0, R30 ;  /* 0x000000001e177223 */ /* 0x000fe4000001001e */
.L_x_49:
[----:B------:R-:W-:Y:S05]  /*45e0*/  BSYNC B0 ;  /* 0x0000000000007941 */ /* 0x000fea0003800000 */
.L_x_47:
        /* <DEDUP_REMOVED lines=18> */
.L_x_51:
[----:B------:R-:W-:Y:S01]  /*4710*/  IMAD.MOV.U32 R0, RZ, RZ, 0x3c80f082 ;  /* 0x3c80f082ff007424 */ /* 0x000fe200078e00ff */
[----:B------:R-:W-:-:S04]  /*4720*/  FMUL R25, R29, R29 ;  /* 0x0000001d1d197220 */ /* 0x000fc80000400000 */
[----:B------:R-:W-:-:S04]  /*4730*/  FFMA.FTZ R0, R25, R0, -0.052303962409496307373 ;  /* 0xbd563cae19007423 */ /* 0x000fc80000010000 */
[----:B------:R-:W-:-:S04]  /*4740*/  FFMA.FTZ R0, R25, R0, 0.1331529766321182251 ;  /* 0x3e08594119007423 */ /* 0x000fc80000010000 */
[----:B------:R-:W-:-:S04]  /*4750*/  FFMA.FTZ R0, R25, R0, -0.33332768082618713379 ;  /* 0xbeaaa9ed19007423 */ /* 0x000fc80000010000 */
[----:B------:R-:W-:-:S04]  /*4760*/  FFMA.FTZ R0, R25, R0, RZ ;  /* 0x0000000019007223 */ /* 0x000fc800000100ff */
[----:B------:R-:W-:Y:S02]  /*4770*/  FFMA.FTZ R24, R29, R0, R29 ;  /* 0x000000001d187223 */ /* 0x000fe4000001001d */
.L_x_52:
[----:B------:R-:W-:Y:S05]  /*4780*/  BSYNC B0 ;  /* 0x0000000000007941 */ /* 0x000fea0003800000 */
.L_x_50:
        /* <DEDUP_REMOVED lines=18> */
.L_x_54:
[----:B------:R-:W-:Y:S01]  /*48b0*/  IMAD.MOV.U32 R0, RZ, RZ, 0x3c80f082 ;  /* 0x3c80f082ff007424 */ /* 0x000fe200078e00ff */
[----:B------:R-:W-:-:S04]  /*48c0*/  FMUL R25, R30, R30 ;  /* 0x0000001e1e197220 */ /* 0x000fc80000400000 */
[----:B------:R-:W-:-:S04]  /*48d0*/  FFMA.FTZ R0, R25, R0, -0.052303962409496307373 ;  /* 0xbd563cae19007423 */ /* 0x000fc80000010000 */
[----:B------:R-:W-:-:S04]  /*48e0*/  FFMA.FTZ R0, R25, R0, 0.1331529766321182251 ;  /* 0x3e08594119007423 */ /* 0x000fc80000010000 */
[----:B------:R-:W-:-:S04]  /*48f0*/  FFMA.FTZ R0, R25, R0, -0.33332768082618713379 ;  /* 0xbeaaa9ed19007423 */ /* 0x000fc80000010000 */
[----:B------:R-:W-:-:S04]  /*4900*/  FFMA.FTZ R0, R25, R0, RZ ;  /* 0x0000000019007223 */ /* 0x000fc800000100ff */
[----:B------:R-:W-:Y:S02]  /*4910*/  FFMA.FTZ R25, R30, R0, R30 ;  /* 0x000000001e197223 */ /* 0x000fe4000001001e */
.L_x_55:
[----:B------:R-:W-:Y:S05]  /*4920*/  BSYNC B0 ;  /* 0x0000000000007941 */ /* 0x000fea0003800000 */
.L_x_53:
        /* <DEDUP_REMOVED lines=18> */
.L_x_57:
[----:B------:R-:W-:Y:S01]  /*4a50*/  IMAD.MOV.U32 R0, RZ, RZ, 0x3c80f082 ;  /* 0x3c80f082ff007424 */ /* 0x000fe200078e00ff */
[----:B------:R-:W-:-:S04]  /*4a60*/  FMUL R27, R31, R31 ;  /* 0x0000001f1f1b7220 */ /* 0x000fc80000400000 */
[----:B------:R-:W-:-:S04]  /*4a70*/  FFMA.FTZ R0, R27, R0, -0.052303962409496307373 ;  /* 0xbd563cae1b007423 */ /* 0x000fc80000010000 */
[----:B------:R-:W-:-:S04]  /*4a80*/  FFMA.FTZ R0, R27, R0, 0.1331529766321182251 ;  /* 0x3e0859411b007423 */ /* 0x000fc80000010000 */
[----:B------:R-:W-:-:S04]  /*4a90*/  FFMA.FTZ R0, R27, R0, -0.33332768082618713379 ;  /* 0xbeaaa9ed1b007423 */ /* 0x000fc80000010000 */
[----:B------:R-:W-:-:S04]  /*4aa0*/  FFMA.FTZ R0, R27, R0, RZ ;  /* 0x000000001b007223 */ /* 0x000fc800000100ff */
[----:B------:R-:W-:Y:S02]  /*4ab0*/  FFMA.FTZ R26, R31, R0, R31 ;  /* 0x000000001f1a7223 */ /* 0x000fe4000001001f */
.L_x_58:
[----:B------:R-:W-:Y:S05]  /*4ac0*/  BSYNC B0 ;  /* 0x0000000000007941 */ /* 0x000fea0003800000 */
.L_x_56:
[----:B------:R-:W-:Y:S01]  /*4ad0*/  FMUL R32, R30, 0.79788458347320556641 ;  /* 0x3f4c422a1e207820 */ /* 0x000fe20000400000 */
[----:B------:R-:W-:Y:S01]  /*4ae0*/  BSSY B0, `(.L_x_59) ;  /* 0x0000018000007945 */ /* 0x000fe20003800000 */
[----:B------:R-:W-:Y:S01]  /*4af0*/  FFMA R31, R29, 0.044714998453855514526, R14 ;  /* 0x3d3727131d1f7823 */ /* 0x000fe2000000000e */
[----:B------:R-:W-:Y:S01]  /*4b00*/  FMUL R30, R28, R15 ;  /* 0x0000000f1c1e7220 */ /* 0x000fe20000400000 */
[----:B------:R-:W-:Y:S01]  /*4b10*/  FADD.FTZ R33, |R32|, -RZ ;  /* 0x800000ff20217221 */ /* 0x000fe20000010200 */
[----:B-----5:R-:W-:-:S04]  /*4b20*/  FMUL R29, R8, R8 ;  /* 0x00000008081d7220 */ /* 0x020fc80000400000 */
        /* <DEDUP_REMOVED lines=12> */
.L_x_60:
[----:B------:R-:W-:Y:S01]  /*4bf0*/  IMAD.MOV.U32 R0, RZ, RZ, 0x3c80f082 ;  /* 0x3c80f082ff007424 */ /* 0x000fe200078e00ff */
[----:B------:R-:W-:-:S04]  /*4c00*/  FMUL R27, R32, R32 ;  /* 0x00000020201b7220 */ /* 0x000fc80000400000 */
[----:B------:R-:W-:-:S04]  /*4c10*/  FFMA.FTZ R0, R27, R0, -0.052303962409496307373 ;  /* 0xbd563cae1b007423 */ /* 0x000fc80000010000 */
[----:B------:R-:W-:-:S04]  /*4c20*/  FFMA.FTZ R0, R27, R0, 0.1331529766321182251 ;  /* 0x3e0859411b007423 */ /* 0x000fc80000010000 */
[----:B------:R-:W-:-:S04]  /*4c30*/  FFMA.FTZ R0, R27, R0, -0.33332768082618713379 ;  /* 0xbeaaa9ed1b007423 */ /* 0x000fc80000010000 */
[----:B------:R-:W-:-:S04]  /*4c40*/  FFMA.FTZ R0, R27, R0, RZ ;  /* 0x000000001b007223 */ /* 0x000fc800000100ff */
[----:B------:R-:W-:Y:S02]  /*4c50*/  FFMA.FTZ R27, R32, R0, R32 ;  /* 0x00000000201b7223 */ /* 0x000fe40000010020 */
.L_x_61:
[----:B------:R-:W-:Y:S05]  /*4c60*/  BSYNC B0 ;  /* 0x0000000000007941 */ /* 0x000fea0003800000 */
.L_x_59:
        /* <DEDUP_REMOVED lines=18> */
.L_x_63:
[----:B------:R-:W-:Y:S01]  /*4d90*/  IMAD.MOV.U32 R0, RZ, RZ, 0x3c80f082 ;  /* 0x3c80f082ff007424 */ /* 0x000fe200078e00ff */
[----:B------:R-:W-:-:S04]  /*4da0*/  FMUL R29, R33, R33 ;  /* 0x00000021211d7220 */ /* 0x000fc80000400000 */
[----:B------:R-:W-:-:S04]  /*4db0*/  FFMA.FTZ R0, R29, R0, -0.052303962409496307373 ;  /* 0xbd563cae1d007423 */ /* 0x000fc80000010000 */
[----:B------:R-:W-:-:S04]  /*4dc0*/  FFMA.FTZ R0, R29, R0, 0.1331529766321182251 ;  /* 0x3e0859411d007423 */ /* 0x000fc80000010000 */
[----:B------:R-:W-:-:S04]  /*4dd0*/  FFMA.FTZ R0, R29, R0, -0.33332768082618713379 ;  /* 0xbeaaa9ed1d007423 */ /* 0x000fc80000010000 */
[----:B------:R-:W-:-:S04]  /*4de0*/  FFMA.FTZ R0, R29, R0, RZ ;  /* 0x000000001d007223 */ /* 0x000fc800000100ff */
[----:B------:R-:W-:Y:S02]  /*4df0*/  FFMA.FTZ R28, R33, R0, R33 ;  /* 0x00000000211c7223 */ /* 0x000fe40000010021 */
.L_x_64:
[----:B------:R-:W-:Y:S05]  /*4e00*/  BSYNC B0 ;  /* 0x0000000000007941 */ /* 0x000fea0003800000 */
.L_x_62:
        /* <DEDUP_REMOVED lines=18> */
.L_x_66:
[----:B------:R-:W-:Y:S01]  /*4f30*/  IMAD.MOV.U32 R0, RZ, RZ, 0x3c80f082 ;  /* 0x3c80f082ff007424 */ /* 0x000fe200078e00ff */
[----:B------:R-:W-:-:S04]  /*4f40*/  FMUL R29, R34, R34 ;  /* 0x00000022221d7220 */ /* 0x000fc80000400000 */
[----:B------:R-:W-:-:S04]  /*4f50*/  FFMA.FTZ R0, R29, R0, -0.052303962409496307373 ;  /* 0xbd563cae1d007423 */ /* 0x000fc80000010000 */
[----:B------:R-:W-:-:S04]  /*4f60*/  FFMA.FTZ R0, R29, R0, 0.1331529766321182251 ;  /* 0x3e0859411d007423 */ /* 0x000fc80000010000 */
[----:B------:R-:W-:-:S04]  /*4f70*/  FFMA.FTZ R0, R29, R0, -0.33332768082618713379 ;  /* 0xbeaaa9ed1d007423 */ /* 0x000fc80000010000 */
[----:B------:R-:W-:-:S04]  /*4f80*/  FFMA.FTZ R0, R29, R0, RZ ;  /* 0x000000001d007223 */ /* 0x000fc800000100ff */
[----:B------:R-:W-:Y:S02]  /*4f90*/  FFMA.FTZ R29, R34, R0, R34 ;  /* 0x00000000221d7223 */ /* 0x000fe40000010022 */
.L_x_67:
[----:B------:R-:W-:Y:S05]  /*4fa0*/  BSYNC B0 ;  /* 0x0000000000007941 */ /* 0x000fea0003800000 */
.L_x_65:
        /* <DEDUP_REMOVED lines=18> */
.L_x_69:
[----:B------:R-:W-:Y:S01]  /*50d0*/  IMAD.MOV.U32 R0, RZ, RZ, 0x3c80f082 ;  /* 0x3c80f082ff007424 */ /* 0x000fe200078e00ff */
[----:B------:R-:W-:-:S04]  /*50e0*/  FMUL R31, R35, R35 ;  /* 0x00000023231f7220 */ /* 0x000fc80000400000 */
[----:B------:R-:W-:-:S04]  /*50f0*/  FFMA.FTZ R0, R31, R0, -0.052303962409496307373 ;  /* 0xbd563cae1f007423 */ /* 0x000fc80000010000 */
[----:B------:R-:W-:-:S04]  /*5100*/  FFMA.FTZ R0, R31, R0, 0.1331529766321182251 ;  /* 0x3e0859411f007423 */ /* 0x000fc80000010000 */
[----:B------:R-:W-:-:S04]  /*5110*/  FFMA.FTZ R0, R31, R0, -0.33332768082618713379 ;  /* 0xbeaaa9ed1f007423 */ /* 0x000fc80000010000 */
[----:B------:R-:W-:-:S04]  /*5120*/  FFMA.FTZ R0, R31, R0, RZ ;  /* 0x000000001f007223 */ /* 0x000fc800000100ff */
[----:B------:R-:W-:Y:S02]  /*5130*/  FFMA.FTZ R30, R35, R0, R35 ;  /* 0x00000000231e7223 */ /* 0x000fe40000010023 */
.L_x_70:
[----:B------:R-:W-:Y:S05]  /*5140*/  BSYNC B0 ;  /* 0x0000000000007941 */ /* 0x000fea0003800000 */
.L_x_68:
        /* <DEDUP_REMOVED lines=18> */
.L_x_72:
[----:B------:R-:W-:Y:S01]  /*5270*/  IMAD.MOV.U32 R0, RZ, RZ, 0x3c80f082 ;  /* 0x3c80f082ff007424 */ /* 0x000fe200078e00ff */
[----:B------:R-:W-:-:S04]  /*5280*/  FMUL R31, R36, R36 ;  /* 0x00000024241f7220 */ /* 0x000fc80000400000 */
[----:B------:R-:W-:-:S04]  /*5290*/  FFMA.FTZ R0, R31, R0, -0.052303962409496307373 ;  /* 0xbd563cae1f007423 */ /* 0x000fc80000010000 */
[----:B------:R-:W-:-:S04]  /*52a0*/  FFMA.FTZ R0, R31, R0, 0.1331529766321182251 ;  /* 0x3e0859411f007423 */ /* 0x000fc80000010000 */
[----:B------:R-:W-:-:S04]  /*52b0*/  FFMA.FTZ R0, R31, R0, -0.33332768082618713379 ;  /* 0xbeaaa9ed1f007423 */ /* 0x000fc80000010000 */
[----:B------:R-:W-:-:S04]  /*52c0*/  FFMA.FTZ R0, R31, R0, RZ ;  /* 0x000000001f007223 */ /* 0x000fc800000100ff */
[----:B------:R-:W-:Y:S02]  /*52d0*/  FFMA.FTZ R31, R36, R0, R36 ;  /* 0x00000000241f7223 */ /* 0x000fe40000010024 */
.L_x_73:
[----:B------:R-:W-:Y:S05]  /*52e0*/  BSYNC B0 ;  /* 0x0000000000007941 */ /* 0x000fea0003800000 */
.L_x_71:
        /* <DEDUP_REMOVED lines=18> */
.L_x_75:
[----:B------:R-:W-:Y:S01]  /*5410*/  IMAD.MOV.U32 R0, RZ, RZ, 0x3c80f082 ;  /* 0x3c80f082ff007424 */ /* 0x000fe200078e00ff */
[----:B------:R-:W-:-:S04]  /*5420*/  FMUL R33, R37, R37 ;  /* 0x0000002525217220 */ /* 0x000fc80000400000 */
[----:B------:R-:W-:-:S04]  /*5430*/  FFMA.FTZ R0, R33, R0, -0.052303962409496307373 ;  /* 0xbd563cae21007423 */ /* 0x000fc80000010000 */
[----:B------:R-:W-:-:S04]  /*5440*/  FFMA.FTZ R0, R33, R0, 0.1331529766321182251 ;  /* 0x3e08594121007423 */ /* 0x000fc80000010000 */
[----:B------:R-:W-:-:S04]  /*5450*/  FFMA.FTZ R0, R33, R0, -0.33332768082618713379 ;  /* 0xbeaaa9ed21007423 */ /* 0x000fc80000010000 */
[----:B------:R-:W-:-:S04]  /*5460*/  FFMA.FTZ R0, R33, R0, RZ ;  /* 0x0000000021007223 */ /* 0x000fc800000100ff */
[----:B------:R-:W-:Y:S02]  /*5470*/  FFMA.FTZ R32, R37, R0, R37 ;  /* 0x0000000025207223 */ /* 0x000fe40000010025 */
.L_x_76:
[----:B------:R-:W-:Y:S05]  /*5480*/  BSYNC B0 ;  /* 0x0000000000007941 */ /* 0x000fea0003800000 */
.L_x_74:
        /* <DEDUP_REMOVED lines=18> */
.L_x_78:
[----:B------:R-:W-:Y:S01]  /*55b0*/  IMAD.MOV.U32 R0, RZ, RZ, 0x3c80f082 ;  /* 0x3c80f082ff007424 */ /* 0x000fe200078e00ff */
[----:B------:R-:W-:-:S04]  /*55c0*/  FMUL R33, R39, R39 ;  /* 0x0000002727217220 */ /* 0x000fc80000400000 */
[----:B------:R-:W-:-:S04]  /*55d0*/  FFMA.FTZ R0, R33, R0, -0.052303962409496307373 ;  /* 0xbd563cae21007423 */ /* 0x000fc80000010000 */
[----:B------:R-:W-:-:S04]  /*55e0*/  FFMA.FTZ R0, R33, R0, 0.1331529766321182251 ;  /* 0x3e08594121007423 */ /* 0x000fc80000010000 */
[----:B------:R-:W-:-:S04]  /*55f0*/  FFMA.FTZ R0, R33, R0, -0.33332768082618713379 ;  /* 0xbeaaa9ed21007423 */ /* 0x000fc80000010000 */
[----:B------:R-:W-:-:S04]  /*5600*/  FFMA.FTZ R0, R33, R0, RZ ;  /* 0x0000000021007223 */ /* 0x000fc800000100ff */
[----:B------:R-:W-:Y:S02]  /*5610*/  FFMA.FTZ R33, R39, R0, R39 ;  /* 0x0000000027217223 */ /* 0x000fe40000010027 */
.L_x_79:
[----:B------:R-:W-:Y:S05]  /*5620*/  BSYNC B0 ;  /* 0x0000000000007941 */ /* 0x000fea0003800000 */
.L_x_77:
        /* <DEDUP_REMOVED lines=18> */
.L_x_81:
[----:B------:R-:W-:Y:S01]  /*5750*/  IMAD.MOV.U32 R0, RZ, RZ, 0x3c80f082 ;  /* 0x3c80f082ff007424 */ /* 0x000fe200078e00ff */
[----:B------:R-:W-:-:S04]  /*5760*/  FMUL R35, R41, R41 ;  /* 0x0000002929237220 */ /* 0x000fc80000400000 */
[----:B------:R-:W-:-:S04]  /*5770*/  FFMA.FTZ R0, R35, R0, -0.052303962409496307373 ;  /* 0xbd563cae23007423 */ /* 0x000fc80000010000 */
[----:B------:R-:W-:-:S04]  /*5780*/  FFMA.FTZ R0, R35, R0, 0.1331529766321182251 ;  /* 0x3e08594123007423 */ /* 0x000fc80000010000 */
[----:B------:R-:W-:-:S04]  /*5790*/  FFMA.FTZ R0, R35, R0, -0.33332768082618713379 ;  /* 0xbeaaa9ed23007423 */ /* 0x000fc80000010000 */
[----:B------:R-:W-:-:S04]  /*57a0*/  FFMA.FTZ R0, R35, R0, RZ ;  /* 0x0000000023007223 */ /* 0x000fc800000100ff */
[----:B------:R-:W-:Y:S02]  /*57b0*/  FFMA.FTZ R34, R41, R0, R41 ;  /* 0x0000000029227223 */ /* 0x000fe40000010029 */
.L_x_82:
[----:B------:R-:W-:Y:S05]  /*57c0*/  BSYNC B0 ;  /* 0x0000000000007941 */ /* 0x000fea0003800000 */
.L_x_80:
        /* <DEDUP_REMOVED lines=17> */
.L_x_84:
[----:B------:R-:W-:Y:S01]  /*58e0*/  IMAD.MOV.U32 R0, RZ, RZ, 0x3c80f082 ;  /* 0x3c80f082ff007424 */ /* 0x000fe200078e00ff */
[----:B------:R-:W-:-:S04]  /*58f0*/  FMUL R35, R39, R39 ;  /* 0x0000002727237220 */ /* 0x000fc80000400000 */
[----:B------:R-:W-:-:S04]  /*5900*/  FFMA.FTZ R0, R35, R0, -0.052303962409496307373 ;  /* 0xbd563cae23007423 */ /* 0x000fc80000010000 */
[----:B------:R-:W-:-:S04]  /*5910*/  FFMA.FTZ R0, R35, R0, 0.1331529766321182251 ;  /* 0x3e08594123007423 */ /* 0x000fc80000010000 */
[----:B------:R-:W-:-:S04]  /*5920*/  FFMA.FTZ R0, R35, R0, -0.33332768082618713379 ;  /* 0xbeaaa9ed23007423 */ /* 0x000fc80000010000 */
[----:B------:R-:W-:-:S04]  /*5930*/  FFMA.FTZ R0, R35, R0, RZ ;  /* 0x0000000023007223 */ /* 0x000fc800000100ff */
[----:B------:R-:W-:Y:S02]  /*5940*/  FFMA.FTZ R35, R39, R0, R39 ;  /* 0x0000000027237223 */ /* 0x000fe40000010027 */
.L_x_85:
[----:B------:R-:W-:Y:S05]  /*5950*/  BSYNC B0 ;  /* 0x0000000000007941 */ /* 0x000fea0003800000 */
.L_x_83:
[----:B------:R-:W-:Y:S01]  /*5960*/  FMUL R39, R37, 0.79788458347320556641 ;  /* 0x3f4c422a25277820 */ /* 0x000fe20000400000 */
[----:B------:R-:W-:Y:S01]  /*5970*/  BSSY B0, `(.L_x_86) ;  /* 0x0000016000007945 */ /* 0x000fe20003800000 */
[----:B------:R-:W-:Y:S02]  /*5980*/  FFMA R40, R40, 0.044714998453855514526, R7 ;  /* 0x3d37271328287823 */ /* 0x000fe40000000007 */
        /* <DEDUP_REMOVED lines=13> */
.L_x_87:
[----:B------:R-:W-:Y:S01]  /*5a60*/  IMAD.MOV.U32 R0, RZ, RZ, 0x3c80f082 ;  /* 0x3c80f082ff007424 */ /* 0x000fe200078e00ff */
[----:B------:R-:W-:-:S04]  /*5a70*/  FMUL R37, R39, R39 ;  /* 0x0000002727257220 */ /* 0x000fc80000400000 */
[----:B------:R-:W-:-:S04]  /*5a80*/  FFMA.FTZ R0, R37, R0, -0.052303962409496307373 ;  /* 0xbd563cae25007423 */ /* 0x000fc80000010000 */
[----:B------:R-:W-:-:S04]  /*5a90*/  FFMA.FTZ R0, R37, R0, 0.1331529766321182251 ;  /* 0x3e08594125007423 */ /* 0x000fc80000010000 */
[----:B------:R-:W-:-:S04]  /*5aa0*/  FFMA.FTZ R0, R37, R0, -0.33332768082618713379 ;  /* 0xbeaaa9ed25007423 */ /* 0x000fc80000010000 */
[----:B------:R-:W-:-:S04]  /*5ab0*/  FFMA.FTZ R0, R37, R0, RZ ;  /* 0x0000000025007223 */ /* 0x000fc800000100ff */
[----:B------:R-:W-:Y:S02]  /*5ac0*/  FFMA.FTZ R36, R39, R0, R39 ;  /* 0x0000000027247223 */ /* 0x000fe40000010027 */
.L_x_88:
[----:B------:R-:W-:Y:S05]  /*5ad0*/  BSYNC B0 ;  /* 0x0000000000007941 */ /* 0x000fea0003800000 */
.L_x_86:
[----:B------:R-:W-:Y:S01]  /*5ae0*/  FMUL R47, R40, 0.79788458347320556641 ;  /* 0x3f4c422a282f7820 */ /* 0x000fe20000400000 */
[----:B------:R-:W-:Y:S01]  /*5af0*/  FMUL R37, R16, 0.5 ;  /* 0x3f00000010257820 */ /* 0x000fe20000400000 */
[----:B------:R-:W-:Y:S01]  /*5b00*/  FMUL R16, R17, 0.5 ;  /* 0x3f00000011107820 */ /* 0x000fe20000400000 */
[----:B------:R-:W-:Y:S01]  /*5b10*/  FMUL R17, R18, 0.5 ;  /* 0x3f00000012117820 */ /* 0x000fe20000400000 */
[----:B------:R-:W-:Y:S01]  /*5b20*/  FADD.FTZ R46, |R47|, -RZ ;  /* 0x800000ff2f2e7221 */ /* 0x000fe20000010200 */
[----:B------:R-:W-:Y:S01]  /*5b30*/  FMUL R18, R19, 0.5 ;  /* 0x3f00000013127820 */ /* 0x000fe20000400000 */
[----:B------:R-:W-:Y:S01]  /*5b40*/  FMUL R19, R12, 0.5 ;  /* 0x3f0000000c137820 */ /* 0x000fe20000400000 */
[----:B------:R-:W-:Y:S01]  /*5b50*/  FMUL R12, R13, 0.5 ;  /* 0x3f0000000d0c7820 */ /* 0x000fe20000400000 */
[----:B------:R-:W-:Y:S01]  /*5b60*/  BSSY B0, `(.L_x_89) ;  /* 0x000001e000007945 */ /* 0x000fe20003800000 */
[----:B------:R-:W-:Y:S01]  /*5b70*/  FSETP.GE.AND P0, PT, R46, 0.60000002384185791016, PT ;  /* 0x3f19999a2e00780b */ /* 0x000fe20003f06000 */
        /* <DEDUP_REMOVED lines=9> */
[----:B------:R-:W-:-:S03]  /*5c10*/  FMUL R45, R7, 0.5 ;  /* 0x3f000000072d7820 */ /* 0x000fc60000400000 */
        /* <DEDUP_REMOVED lines=11> */
.L_x_90:
[----:B------:R-:W-:Y:S01]  /*5cd0*/  IMAD.MOV.U32 R0, RZ, RZ, 0x3c80f082 ;  /* 0x3c80f082ff007424 */ /* 0x000fe200078e00ff */
[----:B------:R-:W-:-:S04]  /*5ce0*/  FMUL R5, R47, R47 ;  /* 0x0000002f2f057220 */ /* 0x000fc80000400000 */
[----:B------:R-:W-:-:S04]  /*5cf0*/  FFMA.FTZ R0, R5, R0, -0.052303962409496307373 ;  /* 0xbd563cae05007423 */ /* 0x000fc80000010000 */
[----:B------:R-:W-:-:S04]  /*5d00*/  FFMA.FTZ R0, R5, R0, 0.1331529766321182251 ;  /* 0x3e08594105007423 */ /* 0x000fc80000010000 */
[----:B------:R-:W-:-:S04]  /*5d10*/  FFMA.FTZ R0, R5, R0, -0.33332768082618713379 ;  /* 0xbeaaa9ed05007423 */ /* 0x000fc80000010000 */
[----:B------:R-:W-:-:S04]  /*5d20*/  FFMA.FTZ R0, R5, R0, RZ ;  /* 0x0000000005007223 */ /* 0x000fc800000100ff */
[----:B------:R-:W-:Y:S02]  /*5d30*/  FFMA.FTZ R0, R0, R47, R47 ;  /* 0x0000002f00007223 */ /* 0x000fe4000001002f */
.L_x_91:
[----:B------:R-:W-:Y:S05]  /*5d40*/  BSYNC B0 ;  /* 0x0000000000007941 */ /* 0x000fea0003800000 */
.L_x_89:
[----:B------:R-:W-:Y:S01]  /*5d50*/  FADD R24, R24, 1 ;  /* 0x3f80000018187421 */ /* 0x000fe20000000000 */
[----:B------:R-:W-:Y:S01]  /*5d60*/  FADD R26, R26, 1 ;  /* 0x3f8000001a1a7421 */ /* 0x000fe20000000000 */
[----:B------:R-:W-:Y:S01]  /*5d70*/  FADD R28, R28, 1 ;  /* 0x3f8000001c1c7421 */ /* 0x000fe20000000000 */
[----:B------:R-:W-:Y:S01]  /*5d80*/  FADD R30, R30, 1 ;  /* 0x3f8000001e1e7421 */ /* 0x000fe20000000000 */
[----:B------:R-:W-:Y:S01]  /*5d90*/  FMUL R5, R24, R17 ;  /* 0x0000001118057220 */ /* 0x000fe20000400000 */
[----:B------:R-:W-:Y:S01]  /*5da0*/  FADD R25, R25, 1 ;  /* 0x3f80000019197421 */ /* 0x000fe20000000000 */
[----:B------:R-:W-:Y:S01]  /*5db0*/  FADD R32, R32, 1 ;  /* 0x3f80000020207421 */ /* 0x000fe20000000000 */
[----:B------:R-:W-:Y:S01]  /*5dc0*/  FADD R34, R34, 1 ;  /* 0x3f80000022227421 */ /* 0x000fe20000000000 */
[----:B------:R-:W-:Y:S01]  /*5dd0*/  FMUL R4, R2, R5 ;  /* 0x0000000502047220 */ /* 0x000fe20000400000 */
[----:B------:R-:W-:Y:S01]  /*5de0*/  FMUL R5, R26, R19 ;  /* 0x000000131a057220 */ /* 0x000fe20000400000 */
[----:B------:R-:W-:Y:S01]  /*5df0*/  FMUL R25, R25, R18 ;  /* 0x0000001219197220 */ /* 0x000fe20000400000 */
[----:B------:R-:W-:Y:S01]  /*5e00*/  FADD R23, R23, 1 ;  /* 0x3f80000017177421 */ /* 0x000fe20000000000 */
[----:B------:R0:W1:Y:S01]  /*5e10*/  FRND R8, R4 ;  /* 0x0000000400087307 */ /* 0x0000620000201000 */
[----:B------:R-:W-:Y:S01]  /*5e20*/  FMUL R6, R2, R5 ;  /* 0x0000000502067220 */ /* 0x000fe20000400000 */
[----:B------:R-:W-:Y:S01]  /*5e30*/  FMUL R5, R28, R13 ;  /* 0x0000000d1c057220 */ /* 0x000fe20000400000 */
[----:B------:R-:W-:Y:S01]  /*5e40*/  FMUL R25, R2, R25 ;  /* 0x0000001902197220 */ /* 0x000fe20000400000 */
[----:B------:R-:W-:Y:S01]  /*5e50*/  FADD R36, R36, 1 ;  /* 0x3f80000024247421 */ /* 0x000fe20000000000 */
[----:B------:R-:W-:Y:S01]  /*5e60*/  FMUL R23, R23, R16 ;  /* 0x0000001017177220 */ /* 0x000fe20000400000 */
[----:B------:R-:W-:Y:S01]  /*5e70*/  FADD R22, R22, 1 ;  /* 0x3f80000016167421 */ /* 0x000fe20000000000 */
[----:B------:R-:W-:Y:S01]  /*5e80*/  FADD R27, R27, 1 ;  /* 0x3f8000001b1b7421 */ /* 0x000fe20000000000 */
[----:B------:R2:W-:Y:S01]  /*5e90*/  FRND R9, R6 ;  /* 0x0000000600097307 */ /* 0x0005e20000201000 */
[----:B0-----:R-:W-:Y:S01]  /*5ea0*/  FMUL R4, R2, R5 ;  /* 0x0000000502047220 */ /* 0x001fe20000400000 */
[----:B------:R-:W-:Y:S01]  /*5eb0*/  FMUL R5, R30, R15 ;  /* 0x0000000f1e057220 */ /* 0x000fe20000400000 */
[C---:B------:R-:W-:Y:S01]  /*5ec0*/  FMUL R23, R2.reuse, R23 ;  /* 0x0000001702177220 */ /* 0x040fe20000400000 */
[----:B------:R-:W-:Y:S01]  /*5ed0*/  FADD R29, R29, 1 ;  /* 0x3f8000001d1d7421 */ /* 0x000fe20000000000 */
[----:B------:R-:W-:Y:S01]  /*5ee0*/  FMUL R27, R27, R12 ;  /* 0x0000000c1b1b7220 */ /* 0x000fe20000400000 */
[----:B------:R-:W-:Y:S01]  /*5ef0*/  FADD R33, R33, 1 ;  /* 0x3f80000021217421 */ /* 0x000fe20000000000 */
[----:B------:R-:W-:Y:S01]  /*5f00*/  FADD R31, R31, 1 ;  /* 0x3f8000001f1f7421 */ /* 0x000fe20000000000 */
[----:B------:R0:W-:Y:S01]  /*5f10*/  FRND R10, R4 ;  /* 0x00000004000a7307 */ /* 0x0001e20000201000 */
[----:B--2---:R-:W-:Y:S01]  /*5f20*/  FMUL R6, R2, R5 ;  /* 0x0000000502067220 */ /* 0x004fe20000400000 */
[----:B------:R-:W-:Y:S01]  /*5f30*/  FMUL R5, R32, R39 ;  /* 0x0000002720057220 */ /* 0x000fe20000400000 */
[----:B------:R-:W-:Y:S01]  /*5f40*/  FMUL R29, R29, R14 ;  /* 0x0000000e1d1d7220 */ /* 0x000fe20000400000 */
[----:B-1----:R-:W-:Y:S01]  /*5f50*/  FSETP.GT.AND P3, PT, R8, -127, PT ;  /* 0xc2fe00000800780b */ /* 0x002fe20003f64000 */
[C---:B------:R-:W-:Y:S01]  /*5f60*/  FMUL R27, R2.reuse, R27 ;  /* 0x0000001b021b7220 */ /* 0x040fe20000400000 */
[----:B------:R-:W-:Y:S01]  /*5f70*/  FMUL R33, R33, R42 ;  /* 0x0000002a21217220 */ /* 0x000fe20000400000 */
[C---:B------:R-:W-:Y:S01]  /*5f80*/  FMUL R29, R2.reuse, R29 ;  /* 0x0000001d021d7220 */ /* 0x040fe20000400000 */
[----:B------:R1:W-:Y:S01]  /*5f90*/  FRND R11, R6 ;  /* 0x00000006000b7307 */ /* 0x0003e20000201000 */
[----:B0-----:R-:W-:Y:S01]  /*5fa0*/  FMUL R4, R2, R5 ;  /* 0x0000000502047220 */ /* 0x001fe20000400000 */
[----:B------:R-:W-:Y:S01]  /*5fb0*/  FMUL R5, R34, R41 ;  /* 0x0000002922057220 */ /* 0x000fe20000400000 */
[----:B------:R-:W-:Y:S01]  /*5fc0*/  FMUL R33, R2, R33 ;  /* 0x0000002102217220 */ /* 0x000fe20000400000 */
[----:B------:R-:W-:Y:S01]  /*5fd0*/  FADD R0, R0, 1 ;  /* 0x3f80000000007421 */ /* 0x000fe20000000000 */
[----:B------:R-:W-:Y:S01]  /*5fe0*/  FMUL R31, R31, R40 ;  /* 0x000000281f1f7220 */ /* 0x000fe20000400000 */
[----:B------:R-:W-:-:S02]  /*5ff0*/  FADD R35, R35, 1 ;  /* 0x3f80000023237421 */ /* 0x000fc40000000000 */
[----:B------:R-:W0:Y:S01]  /*6000*/  FRND R25, R25 ;  /* 0x0000001900197307 */ /* 0x000e220000201000 */
[----:B-1----:R-:W-:Y:S01]  /*6010*/  FMUL R6, R2, R5 ;  /* 0x0000000502067220 */ /* 0x002fe20000400000 */
[----:B------:R-:W-:Y:S01]  /*6020*/  FMUL R5, R36, R43 ;  /* 0x0000002b24057220 */ /* 0x000fe20000400000 */
[C---:B------:R-:W-:Y:S01]  /*6030*/  FMUL R31, R2.reuse, R31 ;  /* 0x0000001f021f7220 */ /* 0x040fe20000400000 */
[----:B------:R-:W-:Y:S02]  /*6040*/  FMUL R35, R35, R44 ;  /* 0x0000002c23237220 */ /* 0x000fe40000400000 */
[----:B------:R-:W-:Y:S01]  /*6050*/  FMUL R7, R2, R5 ;  /* 0x0000000502077220 */ /* 0x000fe20000400000 */
[----:B------:R-:W-:Y:S01]  /*6060*/  FMUL R5, R22, R37 ;  /* 0x0000002516057220 */ /* 0x000fe20000400000 */
[----:B------:R1:W-:Y:S01]  /*6070*/  FRND R12, R4 ;  /* 0x00000004000c7307 */ /* 0x0003e20000201000 */
[----:B------:R-:W-:-:S07]  /*6080*/  FMUL R35, R2, R35 ;  /* 0x0000002302237220 */ /* 0x000fce0000400000 */
[----:B------:R-:W2:Y:S01]  /*6090*/  FRND R23, R23 ;  /* 0x0000001700177307 */ /* 0x000ea20000201000 */
[----:B-1----:R-:W-:Y:S01]  /*60a0*/  FMUL R4, R2, R5 ;  /* 0x0000000502047220 */ /* 0x002fe20000400000 */
[C---:B0-----:R-:W-:Y:S01]  /*60b0*/  FSETP.GT.AND P2, PT, R25.reuse, -127, PT ;  /* 0xc2fe00001900780b */ /* 0x041fe20003f44000 */
[----:B------:R-:W-:Y:S01]  /*60c0*/  FMUL R5, R0, R45 ;  /* 0x0000002d00057220 */ /* 0x000fe20000400000 */
[----:B------:R-:W-:-:S03]  /*60d0*/  FSETP.NAN.AND P4, PT, R25, R25, PT ;  /* 0x000000191900720b */ /* 0x000fc60003f88000 */
[----:B------:R-:W-:Y:S01]  /*60e0*/  FMUL R5, R2, R5 ;  /* 0x0000000502057220 */ /* 0x000fe20000400000 */
[----:B------:R-:W0:Y:S07]  /*60f0*/  FRND R4, R4 ;  /* 0x0000000400047307 */ /* 0x000e2e0000201000 */
[----:B------:R-:W-:Y:S01]  /*6100*/  @!P2 FSEL R25, R25, -127, P4 ;  /* 0xc2fe00001919a808 */ /* 0x000fe20002000000 */
[----:B------:R-:W1:Y:S01]  /*6110*/  FRND R29, R29 ;  /* 0x0000001d001d7307 */ /* 0x000e620000201000 */
[----:B--2---:R-:W-:-:S02]  /*6120*/  FSETP.GT.AND P0, PT, R23, -127, PT ;  /* 0xc2fe00001700780b */ /* 0x004fc40003f04000 */
[C---:B------:R-:W-:Y:S02]  /*6130*/  FSETP.NAN.AND P4, PT, R8.reuse, R8, PT ;  /* 0x000000080800720b */ /* 0x040fe40003f88000 */
[----:B------:R-:W-:Y:S02]  /*6140*/  FSETP.NAN.AND P5, PT, R25, R25, PT ;  /* 0x000000191900720b */ /* 0x000fe40003fa8000 */
[----:B------:R-:W-:Y:S01]  /*6150*/  @!P3 FSEL R8, R8, -127, P4 ;  /* 0xc2fe00000808b808 */ /* 0x000fe20002000000 */
[----:B------:R-:W2:Y:S01]  /*6160*/  FRND R27, R27 ;  /* 0x0000001b001b7307 */ /* 0x000ea20000201000 */
[----:B0-----:R-:W-:Y:S02]  /*6170*/  FSETP.GT.AND P2, PT, R4, -127, PT ;  /* 0xc2fe00000400780b */ /* 0x001fe40003f44000 */
[----:B------:R-:W-:-:S04]  /*6180*/  FSETP.NAN.AND P4, PT, R23, R23, PT ;  /* 0x000000171700720b */ /* 0x000fc80003f88000 */
[----:B------:R-:W-:Y:S01]  /*6190*/  @!P0 FSEL R23, R23, -127, P4 ;  /* 0xc2fe000017178808 */ /* 0x000fe20002000000 */
[----:B------:R-:W0:Y:S01]  /*61a0*/  F2I.S16.TRUNC.NTZ R14, R25 ;  /* 0x00000019000e7305 */ /* 0x000e22000020e900 */
[C---:B-1----:R-:W-:Y:S02]  /*61b0*/  FSETP.GT.AND P3, PT, R29.reuse, -127, PT ;  /* 0xc2fe00001d00780b */ /* 0x042fe40003f64000 */
[----:B------:R-:W-:Y:S02]  /*61c0*/  FSETP.NAN.AND P4, PT, R4, R4, PT ;  /* 0x000000040400720b */ /* 0x000fe40003f88000 */
[----:B------:R-:W-:Y:S02]  /*61d0*/  FSETP.GT.AND P0, PT, R10, -127, PT ;  /* 0xc2fe00000a00780b */ /* 0x000fe40003f04000 */
[----:B------:R-:W-:Y:S01]  /*61e0*/  @!P2 FSEL R4, R4, -127, P4 ;  /* 0xc2fe00000404a808 */ /* 0x000fe20002000000 */
[----:B------:R-:W1:Y:S01]  /*61f0*/  FRND R33, R33 ;  /* 0x0000002100217307 */ /* 0x000e620000201000 */
[----:B------:R-:W-:-:S02]  /*6200*/  FSETP.NAN.AND P2, PT, R29, R29, PT ;  /* 0x0000001d1d00720b */ /* 0x000fc40003f48000 */
[C---:B--2---:R-:W-:Y:S02]  /*6210*/  FSETP.GT.AND P4, PT, R27.reuse, -127, PT ;  /* 0xc2fe00001b00780b */ /* 0x044fe40003f84000 */
[----:B------:R-:W-:Y:S02]  /*6220*/  FSETP.NAN.AND P6, PT, R27, R27, PT ;  /* 0x0000001b1b00720b */ /* 0x000fe40003fc8000 */
[----:B------:R-:W-:Y:S01]  /*6230*/  @!P3 FSEL R29, R29, -127, P2 ;  /* 0xc2fe00001d1db808 */ /* 0x000fe20001000000 */
[----:B------:R-:W2:Y:S01]  /*6240*/  F2I.S16.TRUNC.NTZ R15, R8 ;  /* 0x00000008000f7305 */ /* 0x000ea2000020e900 */
[C---:B------:R-:W-:Y:S02]  /*6250*/  FSETP.NAN.AND P3, PT, R10.reuse, R10, PT ;  /* 0x0000000a0a00720b */ /* 0x040fe40003f68000 */
[----:B------:R-:W-:Y:S02]  /*6260*/  FSETP.GEU.AND P2, PT, R25, 127, PT ;  /* 0x42fe00001900780b */ /* 0x000fe40003f4e000 */
[----:B------:R-:W-:-:S02]  /*6270*/  @!P0 FSEL R10, R10, -127, P3 ;  /* 0xc2fe00000a0a8808 */ /* 0x000fc40001800000 */
[----:B------:R-:W-:Y:S01]  /*6280*/  FSETP.GEU.AND P0, PT, R8, 127, PT ;  /* 0x42fe00000800780b */ /* 0x000fe20003f0e000 */
[----:B------:R-:W3:Y:S01]  /*6290*/  F2I.S16.TRUNC.NTZ R0, R23 ;  /* 0x0000001700007305 */ /* 0x000ee2000020e900 */
[----:B------:R-:W-:Y:S02]  /*62a0*/  FSETP.GT.AND P3, PT, R9, -127, PT ;  /* 0xc2fe00000900780b */ /* 0x000fe40003f64000 */
[----:B0-----:R-:W-:Y:S02]  /*62b0*/  LOP3.LUT R14, R14, 0xffff, RZ, 0xc0, !PT ;  /* 0x0000ffff0e0e7812 */ /* 0x001fe400078ec0ff */
[----:B------:R-:W-:Y:S02]  /*62c0*/  @!P4 FSEL R27, R27, -127, P6 ;  /* 0xc2fe00001b1bc808 */ /* 0x000fe40003000000 */
[----:B------:R-:W-:Y:S01]  /*62d0*/  FSETP.NAN.AND P4, PT, R8, R8, PT ;  /* 0x000000080800720b */ /* 0x000fe20003f88000 */
[----:B------:R-:W0:Y:S01]  /*62e0*/  FRND R31, R31 ;  /* 0x0000001f001f7307 */ /* 0x000e220000201000 */
[----:B------:R-:W-:-:S02]  /*62f0*/  @P2 SEL R14, R14, 0x7f, P5 ;  /* 0x0000007f0e0e2807 */ /* 0x000fc40002800000 */
[----:B-1----:R-:W-:Y:S02]  /*6300*/  FSETP.GT.AND P5, PT, R33, -127, PT ;  /* 0xc2fe00002100780b */ /* 0x002fe40003fa4000 */
[----:B------:R-:W-:Y:S02]  /*6310*/  FSETP.GEU.AND P2, PT, R23, 127, PT ;  /* 0x42fe00001700780b */ /* 0x000fe40003f4e000 */
[----:B--2---:R-:W-:Y:S01]  /*6320*/  LOP3.LUT R15, R15, 0xffff, RZ, 0xc0, !PT ;  /* 0x0000ffff0f0f7812 */ /* 0x004fe200078ec0ff */
[----:B------:R-:W1:Y:S01]  /*6330*/  F2I.S16.TRUNC.NTZ R13, R4 ;  /* 0x00000004000d7305 */ /* 0x000e62000020e900 */
[----:B------:R-:W-:Y:S02]  /*6340*/  FSETP.NAN.AND P6, PT, R9, R9, PT ;  /* 0x000000090900720b */ /* 0x000fe40003fc8000 */
[----:B------:R-:W-:Y:S02]  /*6350*/  @P0 SEL R15, R15, 0x7f, P4 ;  /* 0x0000007f0f0f0807 */ /* 0x000fe40002000000 */
[----:B------:R-:W-:-:S02]  /*6360*/  FSETP.GEU.AND P0, PT, R4, 127, PT ;  /* 0x42fe00000400780b */ /* 0x000fc40003f0e000 */
[----:B------:R-:W-:Y:S01]  /*6370*/  @!P3 FSEL R9, R9, -127, P6 ;  /* 0xc2fe00000909b808 */ /* 0x000fe20003000000 */
[----:B------:R-:W2:Y:S01]  /*6380*/  F2I.S16.TRUNC.NTZ R17, R29 ;  /* 0x0000001d00117305 */ /* 0x000ea2000020e900 */
[----:B------:R-:W-:Y:S02]  /*6390*/  FSETP.NAN.AND P3, PT, R23, R23, PT ;  /* 0x000000171700720b */ /* 0x000fe40003f68000 */
[C---:B------:R-:W-:Y:S02]  /*63a0*/  FSETP.NAN.AND P6, PT, R33.reuse, R33, PT ;  /* 0x000000212100720b */ /* 0x040fe40003fc8000 */
[----:B------:R-:W-:Y:S02]  /*63b0*/  FSETP.GT.AND P4, PT, R12, -127, PT ;  /* 0xc2fe00000c00780b */ /* 0x000fe40003f84000 */
[----:B---3--:R-:W-:Y:S01]  /*63c0*/  LOP3.LUT R0, R0, 0xffff, RZ, 0xc0, !PT ;  /* 0x0000ffff00007812 */ /* 0x008fe200078ec0ff */
[----:B------:R-:W3:Y:S01]  /*63d0*/  FRND R5, R5 ;  /* 0x0000000500057307 */ /* 0x000ee20000201000 */
[----:B------:R-:W-:-:S02]  /*63e0*/  @!P5 FSEL R33, R33, -127, P6 ;  /* 0xc2fe00002121d808 */ /* 0x000fc40003000000 */
[----:B------:R-:W-:Y:S02]  /*63f0*/  @P2 SEL R0, R0, 0x7f, P3 ;  /* 0x0000007f00002807 */ /* 0x000fe40001800000 */
[----:B------:R-:W-:Y:S02]  /*6400*/  FSETP.NAN.AND P5, PT, R4, R4, PT ;  /* 0x000000040400720b */ /* 0x000fe40003fa8000 */
[----:B0-----:R-:W-:Y:S01]  /*6410*/  FSETP.GT.AND P2, PT, R31, -127, PT ;  /* 0xc2fe00001f00780b */ /* 0x001fe20003f44000 */
[----:B------:R-:W0:Y:S01]  /*6420*/  F2I.S16.TRUNC.NTZ R18, R10 ;  /* 0x0000000a00127305 */ /* 0x000e22000020e900 */
[----:B------:R-:W-:Y:S02]  /*6430*/  FSETP.GEU.AND P3, PT, R29, 127, PT ;  /* 0x42fe00001d00780b */ /* 0x000fe40003f6e000 */
[----:B-1----:R-:W-:Y:S02]  /*6440*/  LOP3.LUT R13, R13, 0xffff, RZ, 0xc0, !PT ;  /* 0x0000ffff0d0d7812 */ /* 0x002fe400078ec0ff */
[----:B------:R-:W-:-:S02]  /*6450*/  FSETP.NAN.AND P6, PT, R12, R12, PT ;  /* 0x0000000c0c00720b */ /* 0x000fc40003fc8000 */
[----:B------:R-:W-:Y:S01]  /*6460*/  @P0 SEL R13, R13, 0x7f, P5 ;  /* 0x0000007f0d0d0807 */ /* 0x000fe20002800000 */
[----:B------:R-:W1:Y:S01]  /*6470*/  FRND R7, R7 ;  /* 0x0000000700077307 */ /* 0x000e620000201000 */
[----:B------:R-:W-:Y:S02]  /*6480*/  FSETP.GEU.AND P0, PT, R10, 127, PT ;  /* 0x42fe00000a00780b */ /* 0x000fe40003f0e000 */
[----:B------:R-:W-:Y:S02]  /*6490*/  @!P4 FSEL R12, R12, -127, P6 ;  /* 0xc2fe00000c0cc808 */ /* 0x000fe40003000000 */
[----:B------:R-:W-:Y:S02]  /*64a0*/  FSETP.NAN.AND P4, PT, R29, R29, PT ;  /* 0x0000001d1d00720b */ /* 0x000fe40003f88000 */
[----:B------:R-:W-:Y:S01]  /*64b0*/  FSETP.NAN.AND P6, PT, R31, R31, PT ;  /* 0x0000001f1f00720b */ /* 0x000fe20003fc8000 */
[----:B------:R-:W4:Y:S01]  /*64c0*/  F2I.S16.TRUNC.NTZ R8, R27 ;  /* 0x0000001b00087305 */ /* 0x000f22000020e900 */
[----:B------:R-:W-:-:S02]  /*64d0*/  FSETP.GT.AND P5, PT, R11, -127, PT ;  /* 0xc2fe00000b00780b */ /* 0x000fc40003fa4000 */
[----:B--2---:R-:W-:Y:S02]  /*64e0*/  LOP3.LUT R17, R17, 0xffff, RZ, 0xc0, !PT ;  /* 0x0000ffff11117812 */ /* 0x004fe400078ec0ff */
[----:B------:R-:W-:Y:S02]  /*64f0*/  @!P2 FSEL R31, R31, -127, P6 ;  /* 0xc2fe00001f1fa808 */ /* 0x000fe40003000000 */
[----:B------:R-:W-:Y:S01]  /*6500*/  @P3 SEL R17, R17, 0x7f, P4 ;  /* 0x0000007f11113807 */ /* 0x000fe20002000000 */
[----:B------:R-:W2:Y:S01]  /*6510*/  FRND R35, R35 ;  /* 0x0000002300237307 */ /* 0x000ea20000201000 */
[----:B------:R-:W-:Y:S02]  /*6520*/  FSETP.NAN.AND P2, PT, R10, R10, PT ;  /* 0x0000000a0a00720b */ /* 0x000fe40003f48000 */
[----:B---3--:R-:W-:Y:S02]  /*6530*/  FSETP.GT.AND P3, PT, R5, -127, PT ;  /* 0xc2fe00000500780b */ /* 0x008fe40003f64000 */
[----:B------:R-:W-:-:S02]  /*6540*/  FSETP.GEU.AND P4, PT, R27, 127, PT ;  /* 0x42fe00001b00780b */ /* 0x000fc40003f8e000 */
[----:B0-----:R-:W-:Y:S01]  /*6550*/  LOP3.LUT R18, R18, 0xffff, RZ, 0xc0, !PT ;  /* 0x0000ffff12127812 */ /* 0x001fe200078ec0ff */
[----:B------:R-:W0:Y:S01]  /*6560*/  F2I.S16.TRUNC.NTZ R16, R9 ;  /* 0x0000000900107305 */ /* 0x000e22000020e900 */
[----:B------:R-:W-:Y:S02]  /*6570*/  FSETP.NAN.AND P6, PT, R11, R11, PT ;  /* 0x0000000b0b00720b */ /* 0x000fe40003fc8000 */
[----:B------:R-:W-:Y:S02]  /*6580*/  @P0 SEL R18, R18, 0x7f, P2 ;  /* 0x0000007f12120807 */ /* 0x000fe40001000000 */
[----:B-1----:R-:W-:Y:S02]  /*6590*/  FSETP.GT.AND P2, PT, R7, -127, PT ;  /* 0xc2fe00000700780b */ /* 0x002fe40003f44000 */
[----:B------:R-:W-:Y:S01]  /*65a0*/  @!P5 FSEL R11, R11, -127, P6 ;  /* 0xc2fe00000b0bd808 */ /* 0x000fe20003000000 */
[----:B------:R-:W1:Y:S01]  /*65b0*/  FRND R6, R6 ;  /* 0x0000000600067307 */ /* 0x000e620000201000 */
[----:B------:R-:W-:-:S02]  /*65c0*/  FSETP.NAN.AND P5, PT, R27, R27, PT ;  /* 0x0000001b1b00720b */ /* 0x000fc40003fa8000 */
[----:B------:R-:W-:Y:S02]  /*65d0*/  FSETP.NAN.AND P6, PT, R5, R5, PT ;  /* 0x000000050500720b */ /* 0x000fe40003fc8000 */
[----:B----4-:R-:W-:Y:S02]  /*65e0*/  LOP3.LUT R8, R8, 0xffff, RZ, 0xc0, !PT ;  /* 0x0000ffff08087812 */ /* 0x010fe400078ec0ff */
[----:B------:R-:W-:Y:S01]  /*65f0*/  FSETP.GEU.AND P0, PT, R9, 127, PT ;  /* 0x42fe00000900780b */ /* 0x000fe20003f0e000 */
[----:B------:R-:W3:Y:S01]  /*6600*/  F2I.S16.TRUNC.NTZ R19, R33 ;  /* 0x0000002100137305 */ /* 0x000ee2000020e900 */
[----:B------:R-:W-:Y:S02]  /*6610*/  @!P3 FSEL R5, R5, -127, P6 ;  /* 0xc2fe00000505b808 */ /* 0x000fe40003000000 */
[----:B------:R-:W-:Y:S02]  /*6620*/  @P4 SEL R8, R8, 0x7f, P5 ;  /* 0x0000007f08084807 */ /* 0x000fe40002800000 */
[----:B--2---:R-:W-:-:S02]  /*6630*/  FSETP.GT.AND P5, PT, R35, -127, PT ;  /* 0xc2fe00002300780b */ /* 0x004fc40003fa4000 */
[----:B------:R-:W-:Y:S01]  /*6640*/  FSETP.NAN.AND P6, PT, R7, R7, PT ;  /* 0x000000070700720b */ /* 0x000fe20003fc8000 */
[----:B------:R-:W2:Y:S01]  /*6650*/  F2I.S16.TRUNC.NTZ R22, R12 ;  /* 0x0000000c00167305 */ /* 0x000ea2000020e900 */
[----:B------:R-:W-:Y:S02]  /*6660*/  FSETP.NAN.AND P3, PT, R9, R9, PT ;  /* 0x000000090900720b */ /* 0x000fe40003f68000 */
[----:B------:R-:W-:Y:S02]  /*6670*/  @!P2 FSEL R7, R7, -127, P6 ;  /* 0xc2fe00000707a808 */ /* 0x000fe40003000000 */
[----:B------:R-:W-:Y:S02]  /*6680*/  FSETP.GEU.AND P2, PT, R33, 127, PT ;  /* 0x42fe00002100780b */ /* 0x000fe40003f4e000 */
[----:B0-----:R-:W-:Y:S01]  /*6690*/  LOP3.LUT R9, R16, 0xffff, RZ, 0xc0, !PT ;  /* 0x0000ffff10097812 */ /* 0x001fe200078ec0ff */
[----:B------:R-:W0:Y:S01]  /*66a0*/  F2I.S16.TRUNC.NTZ R10, R11 ;  /* 0x0000000b000a7305 */ /* 0x000e22000020e900 */
[----:B-1----:R-:W-:-:S02]  /*66b0*/  FSETP.GT.AND P4, PT, R6, -127, PT ;  /* 0xc2fe00000600780b */ /* 0x002fc40003f84000 */
[----:B------:R-:W-:Y:S02]  /*66c0*/  FSETP.NAN.AND P6, PT, R35, R35, PT ;  /* 0x000000232300720b */ /* 0x000fe40003fc8000 */
[----:B------:R-:W-:Y:S02]  /*66d0*/  @P0 SEL R9, R9, 0x7f, P3 ;  /* 0x0000007f09090807 */ /* 0x000fe40001800000 */
[----:B------:R-:W-:Y:S01]  /*66e0*/  FSETP.GEU.AND P0, PT, R12, 127, PT ;  /* 0x42fe00000c00780b */ /* 0x000fe20003f0e000 */
[----:B------:R0:W1:Y:S01]  /*66f0*/  F2I.S16.TRUNC.NTZ R23, R5 ;  /* 0x0000000500177305 */ /* 0x000062000020e900 */
[----:B------:R-:W-:Y:S02]  /*6700*/  @!P5 FSEL R35, R35, -127, P6 ;  /* 0xc2fe00002323d808 */ /* 0x000fe40003000000 */
[----:B------:R-:W-:Y:S02]  /*6710*/  FSETP.NAN.AND P6, PT, R33, R33, PT ;  /* 0x000000212100720b */ /* 0x000fe40003fc8000 */
[----:B---3--:R-:W-:-:S02]  /*6720*/  LOP3.LUT R19, R19, 0xffff, RZ, 0xc0, !PT ;  /* 0x0000ffff13137812 */ /* 0x008fc400078ec0ff */
[----:B------:R-:W-:Y:S01]  /*6730*/  FSETP.NAN.AND P3, PT, R6, R6, PT ;  /* 0x000000060600720b */ /* 0x000fe20003f68000 */
[----:B------:R-:W3:Y:S01]  /*6740*/  F2I.S16.TRUNC.NTZ R4, R31 ;  /* 0x0000001f00047305 */ /* 0x000ee2000020e900 */
[----:B------:R-:W-:Y:S02]  /*6750*/  @P2 SEL R19, R19, 0x7f, P6 ;  /* 0x0000007f13132807 */ /* 0x000fe40003000000 */
[----:B------:R-:W-:Y:S02]  /*6760*/  FSETP.GEU.AND P2, PT, R11, 127, PT ;  /* 0x42fe00000b00780b */ /* 0x000fe40003f4e000 */
[----:B------:R-:W-:Y:S02]  /*6770*/  FSETP.NAN.AND P5, PT, R12, R12, PT ;  /* 0x0000000c0c00720b */ /* 0x000fe40003fa8000 */
[----:B------:R-:W-:Y:S01]  /*6780*/  @!P4 FSEL R6, R6, -127, P3 ;  /* 0xc2fe00000606c808 */ /* 0x000fe20001800000 */
[----:B------:R-:W-:Y:S01]  /*6790*/  F2I.S16.TRUNC.NTZ R16, R7 ;  /* 0x0000000700107305 */ /* 0x000fe2000020e900 */
[----:B--2---:R-:W-:-:S02]  /*67a0*/  LOP3.LUT R22, R22, 0xffff, RZ, 0xc0, !PT ;  /* 0x0000ffff16167812 */ /* 0x004fc400078ec0ff */
[----:B------:R-:W-:Y:S02]  /*67b0*/  FSETP.NAN.AND P6, PT, R11, R11, PT ;  /* 0x0000000b0b00720b */ /* 0x000fe40003fc8000 */
[----:B------:R-:W-:Y:S02]  /*67c0*/  @P0 SEL R22, R22, 0x7f, P5 ;  /* 0x0000007f16160807 */ /* 0x000fe40002800000 */
[C---:B------:R-:W-:Y:S01]  /*67d0*/  FSETP.GEU.AND P0, PT, R5.reuse, 127, PT ;  /* 0x42fe00000500780b */ /* 0x040fe20003f0e000 */
[----:B------:R-:W2:Y:S01]  /*67e0*/  F2I.S16.TRUNC.NTZ R11, R6 ;  /* 0x00000006000b7305 */ /* 0x000ea2000020e900 */
[----:B------:R-:W-:Y:S02]  /*67f0*/  FSETP.NAN.AND P5, PT, R5, R5, PT ;  /* 0x000000050500720b */ /* 0x000fe40003fa8000 */
[----:B0-----:R-:W-:Y:S02]  /*6800*/  LOP3.LUT R5, R10, 0xffff, RZ, 0xc0, !PT ;  /* 0x0000ffff0a057812 */ /* 0x001fe400078ec0ff */
[----:B------:R-:W-:-:S02]  /*6810*/  FSETP.GEU.AND P3, PT, R31, 127, PT ;  /* 0x42fe00001f00780b */ /* 0x000fc40003f6e000 */
[----:B------:R-:W-:Y:S01]  /*6820*/  @P2 SEL R5, R5, 0x7f, P6 ;  /* 0x0000007f05052807 */ /* 0x000fe20003000000 */
[----:B------:R-:W0:Y:S01]  /*6830*/  F2I.S16.TRUNC.NTZ R12, R35 ;  /* 0x00000023000c7305 */ /* 0x000e22000020e900 */
[----:B------:R-:W-:Y:S02]  /*6840*/  FSETP.GEU.AND P2, PT, R6, 127, PT ;  /* 0x42fe00000600780b */ /* 0x000fe40003f4e000 */
[----:B-1----:R-:W-:Y:S02]  /*6850*/  LOP3.LUT R23, R23, 0xffff, RZ, 0xc0, !PT ;  /* 0x0000ffff17177812 */ /* 0x002fe400078ec0ff */
[----:B------:R-:W-:Y:S02]  /*6860*/  FSETP.NAN.AND P4, PT, R31, R31, PT ;  /* 0x0000001f1f00720b */ /* 0x000fe40003f88000 */
[----:B---3--:R-:W-:Y:S02]  /*6870*/  LOP3.LUT R4, R4, 0xffff, RZ, 0xc0, !PT ;  /* 0x0000ffff04047812 */ /* 0x008fe400078ec0ff */
[----:B------:R-:W-:-:S02]  /*6880*/  @P0 SEL R23, R23, 0x7f, P5 ;  /* 0x0000007f17170807 */ /* 0x000fc40002800000 */
[----:B------:R-:W-:Y:S02]  /*6890*/  @P3 SEL R4, R4, 0x7f, P4 ;  /* 0x0000007f04043807 */ /* 0x000fe40002000000 */
[----:B------:R-:W-:Y:S02]  /*68a0*/  FSETP.NAN.AND P0, PT, R6, R6, PT ;  /* 0x000000060600720b */ /* 0x000fe40003f08000 */
[----:B--2---:R-:W-:Y:S02]  /*68b0*/  LOP3.LUT R11, R11, 0xffff, RZ, 0xc0, !PT ;  /* 0x0000ffff0b0b7812 */ /* 0x004fe400078ec0ff */
[----:B------:R-:W-:Y:S02]  /*68c0*/  PRMT R13, R13, 0x3340, R0 ;  /* 0x000033400d0d7816 */ /* 0x000fe40000000000 */
[----:B------:R-:W-:Y:S02]  /*68d0*/  @P2 SEL R11, R11, 0x7f, P0 ;  /* 0x0000007f0b0b2807 */ /* 0x000fe40000000000 */
[----:B------:R-:W-:-:S02]  /*68e0*/  PRMT R0, R5, 0x3340, R4 ;  /* 0x0000334005007816 */ /* 0x000fc40000000004 */
[----:B------:R-:W-:Y:S02]  /*68f0*/  FSETP.GEU.AND P3, PT, R7, 127, PT ;  /* 0x42fe00000700780b */ /* 0x000fe40003f6e000 */
[----:B------:R-:W-:Y:S02]  /*6900*/  FSETP.GEU.AND P6, PT, R35, 127, PT ;  /* 0x42fe00002300780b */ /* 0x000fe40003fce000 */
[----:B------:R-:W-:Y:S02]  /*6910*/  IADD3 R4, P0, R21, c[0x0][0x1a0], RZ ;  /* 0x0000680015047a10 */ /* 0x000fe40007f1e0ff */
[----:B------:R-:W-:Y:S02]  /*6920*/  FSETP.NAN.AND P4, PT, R7, R7, PT ;  /* 0x000000070700720b */ /* 0x000fe40003f88000 */
[----:B------:R-:W-:Y:S02]  /*6930*/  LEA.HI.X.SX32 R5, R21, c[0x0][0x1a4], 0x1, P0 ;  /* 0x0000690015057a11 */ /* 0x000fe400000f0eff */
[----:B------:R-:W-:-:S02]  /*6940*/  IADD3 R3, P0, R3, 0x1000, RZ ;  /* 0x0000100003037810 */ /* 0x000fc40007f1e0ff */
[----:B------:R-:W-:Y:S02]  /*6950*/  FSETP.NAN.AND P5, PT, R35, R35, PT ;  /* 0x000000232300720b */ /* 0x000fe40003fa8000 */
[----:B------:R-:W-:Y:S02]  /*6960*/  LOP3.LUT R16, R16, 0xffff, RZ, 0xc0, !PT ;  /* 0x0000ffff10107812 */ /* 0x000fe400078ec0ff */
[----:B0-----:R-:W-:Y:S02]  /*6970*/  LOP3.LUT R12, R12, 0xffff, RZ, 0xc0, !PT ;  /* 0x0000ffff0c0c7812 */ /* 0x001fe400078ec0ff */
[----:B------:R-:W-:Y:S02]  /*6980*/  IADD3.X R20, RZ, R20, RZ, P0, !PT ;  /* 0x00000014ff147210 */ /* 0x000fe400007fe4ff */
[----:B------:R-:W-:Y:S02]  /*6990*/  ISETP.GE.U32.AND P0, PT, R3, 0x2000, PT ;  /* 0x000020000300780c */ /* 0x000fe40003f06070 */
[----:B------:R-:W-:-:S02]  /*69a0*/  @P3 SEL R16, R16, 0x7f, P4 ;  /* 0x0000007f10103807 */ /* 0x000fc40002000000 */
[----:B------:R-:W-:Y:S02]  /*69b0*/  @P6 SEL R12, R12, 0x7f, P5 ;  /* 0x0000007f0c0c6807 */ /* 0x000fe40002800000 */
[----:B------:R-:W-:Y:S02]  /*69c0*/  ISETP.GE.U32.AND.EX P0, PT, R20, RZ, PT, P0 ;  /* 0x000000ff1400720c */ /* 0x000fe40003f06100 */
[----:B------:R-:W-:Y:S02]  /*69d0*/  PRMT R14, R15, 0x3340, R14 ;  /* 0x000033400f0e7816 */ /* 0x000fe4000000000e */
[----:B------:R-:W-:Y:S02]  /*69e0*/  PRMT R17, R18, 0x3340, R17 ;  /* 0x0000334012117816 */ /* 0x000fe40000000011 */
[----:B------:R-:W-:Y:S02]  /*69f0*/  PRMT R8, R9, 0x3340, R8 ;  /* 0x0000334009087816 */ /* 0x000fe40000000008 */
[----:B------:R-:W-:-:S02]  /*6a00*/  PRMT R19, R22, 0x3340, R19 ;  /* 0x0000334016137816 */ /* 0x000fc40000000013 */
[----:B------:R-:W-:Y:S02]  /*6a10*/  PRMT R16, R16, 0x3340, R23 ;  /* 0x0000334010107816 */ /* 0x000fe40000000017 */
[----:B------:R-:W-:Y:S02]  /*6a20*/  PRMT R11, R11, 0x3340, R12 ;  /* 0x000033400b0b7816 */ /* 0x000fe4000000000c */
[----:B------:R-:W-:Y:S02]  /*6a30*/  PRMT R12, R13, 0x5410, R14 ;  /* 0x000054100d0c7816 */ /* 0x000fe4000000000e */
[----:B------:R-:W-:Y:S02]  /*6a40*/  PRMT R13, R8, 0x5410, R17 ;  /* 0x00005410080d7816 */ /* 0x000fe40000000011 */
[----:B------:R-:W-:Y:S02]  /*6a50*/  PRMT R14, R0, 0x5410, R19 ;  /* 0x00005410000e7816 */ /* 0x000fe40000000013 */
[----:B------:R-:W-:-:S05]  /*6a60*/  PRMT R15, R11, 0x5410, R16 ;  /* 0x000054100b0f7816 */ /* 0x000fca0000000010 */
[----:B------:R0:W-:Y:S01]  /*6a70*/  @!P1 STG.E.128 [R4.64], R12 ;  /* 0x0000000c04009986 */ /* 0x0001e2000c101d04 */
[----:B------:R-:W-:Y:S05]  /*6a80*/  @P0 EXIT ;  /* 0x000000000000094d */ /* 0x000fea0003800000 */
[----:B------:R-:W-:Y:S05]  /*6a90*/  BRA `(.L_x_92) ;  /* 0xffffd69000007947 */ /* 0x000fea000383ffff */
.L_x_93:
[----:B------:R-:W-:-:S00]  /*6aa0*/  BRA `(.L_x_93) ;  /* 0xfffffff000007947 */ /* 0x000fc0000383ffff */
[----:B------:R-:W-:-:S00]  /*6ab0*/  NOP ;  /* 0x0000000000007918 */ /* 0x000fc00000000000 */
        /* <DEDUP_REMOVED lines=12> */
.L_x_94:


//--------------------- .nv.global.init           --------------------------
	.section	.nv.global.init,"aw",@progbits
.nv.global.init:
	.type		_$_str,@object
	.size		_$_str,(.L_0 - _$_str)
_$_str:
        /*0000*/ 	.byte	0x5f, 0x5f, 0x43, 0x55, 0x44, 0x41, 0x5f, 0x46, 0x54, 0x5a, 0x00
.L_0:


//--------------------- .nv.shared.triton_red_fused__to_copy_add_amax_amin_clamp_gelu_mul_reciprocal_17 --------------------------
	.section	.nv.shared.triton_red_fused__to_copy_add_amax_amin_clamp_gelu_mul_reciprocal_17,"aw",@nobits
	.sectionflags	@""
	.align	16
